//
// Generated by NVIDIA NVVM Compiler
//
// Compiler Build ID: CL-36424714
// Cuda compilation tools, release 13.0, V13.0.88
// Based on NVVM 20.0.0
//

.version 9.0
.target sm_100
.address_size 64

	// .globl	_Z19kernel_ComputeForcePv

.visible .entry _Z19kernel_ComputeForcePv(
	.param .u64 .ptr .align 1 _Z19kernel_ComputeForcePv_param_0
)
{
	.reg .pred 	%p<14>;
	.reg .b32 	%r<14>;
	.reg .b32 	%f<74>;
	.reg .b64 	%rd<8>;

	ld.param.u64 	%rd5, [_Z19kernel_ComputeForcePv_param_0];
	cvta.to.global.u64 	%rd7, %rd5;
	mov.u32 	%r8, %ctaid.x;
	mov.u32 	%r9, %ntid.x;
	mov.u32 	%r10, %tid.x;
	mad.lo.s32 	%r1, %r8, %r9, %r10;
	mul.wide.s32 	%rd6, %r1, 24;
	add.s64 	%rd2, %rd7, %rd6;
	neg.s32 	%r12, %r1;
	mov.f32 	%f73, 0f00000000;
	mov.b32 	%r13, 0;
	mov.f32 	%f72, %f73;
$L__BB0_1:
	setp.eq.s32 	%p1, %r12, 0;
	@%p1 bra 	$L__BB0_12;
	ld.global.v2.f32 	{%f34, %f3}, [%rd2];
	ld.global.v2.f32 	{%f35, %f4}, [%rd7];
	sub.f32 	%f66, %f35, %f34;
	setp.ltu.f32 	%p2, %f66, 0f42FA0000;
	@%p2 bra 	$L__BB0_4;
	add.f32 	%f66, %f66, 0fC37A0000;
	bra.uni 	$L__BB0_6;
$L__BB0_4:
	setp.gtu.f32 	%p3, %f66, 0fC2FA0000;
	@%p3 bra 	$L__BB0_6;
	add.f32 	%f66, %f66, 0f437A0000;
$L__BB0_6:
	sub.f32 	%f67, %f4, %f3;
	setp.ltu.f32 	%p4, %f67, 0f42FA0000;
	@%p4 bra 	$L__BB0_8;
	add.f32 	%f67, %f67, 0fC37A0000;
	bra.uni 	$L__BB0_10;
$L__BB0_8:
	setp.gtu.f32 	%p5, %f67, 0fC2FA0000;
	@%p5 bra 	$L__BB0_10;
	add.f32 	%f67, %f67, 0f437A0000;
$L__BB0_10:
	mul.f32 	%f36, %f67, %f67;
	fma.rn.f32 	%f37, %f66, %f66, %f36;
	sqrt.rn.f32 	%f13, %f37;
	setp.leu.f32 	%p6, %f13, 0f358637BD;
	@%p6 bra 	$L__BB0_12;
	mul.f32 	%f38, %f13, %f13;
	div.rn.f32 	%f39, %f66, %f38;
	div.rn.f32 	%f40, %f67, %f38;
	mul.f32 	%f41, %f38, %f38;
	mul.f32 	%f42, %f38, %f41;
	mov.f32 	%f43, 0f40C00000;
	div.rn.f32 	%f44, %f43, %f42;
	mov.f32 	%f45, 0fC1400000;
	div.rn.f32 	%f46, %f45, %f42;
	div.rn.f32 	%f47, %f46, %f42;
	add.f32 	%f48, %f44, %f47;
	fma.rn.f32 	%f73, %f39, %f48, %f73;
	fma.rn.f32 	%f72, %f40, %f48, %f72;
$L__BB0_12:
	add.s32 	%r11, %r13, 1;
	setp.eq.s32 	%p7, %r11, %r1;
	@%p7 bra 	$L__BB0_23;
	ld.global.v2.f32 	{%f49, %f18}, [%rd2];
	ld.global.v2.f32 	{%f50, %f19}, [%rd7+24];
	sub.f32 	%f70, %f50, %f49;
	setp.ltu.f32 	%p8, %f70, 0f42FA0000;
	@%p8 bra 	$L__BB0_15;
	add.f32 	%f70, %f70, 0fC37A0000;
	bra.uni 	$L__BB0_17;
$L__BB0_15:
	setp.gtu.f32 	%p9, %f70, 0fC2FA0000;
	@%p9 bra 	$L__BB0_17;
	add.f32 	%f70, %f70, 0f437A0000;
$L__BB0_17:
	sub.f32 	%f71, %f19, %f18;
	setp.ltu.f32 	%p10, %f71, 0f42FA0000;
	@%p10 bra 	$L__BB0_19;
	add.f32 	%f71, %f71, 0fC37A0000;
	bra.uni 	$L__BB0_21;
$L__BB0_19:
	setp.gtu.f32 	%p11, %f71, 0fC2FA0000;
	@%p11 bra 	$L__BB0_21;
	add.f32 	%f71, %f71, 0f437A0000;
$L__BB0_21:
	mul.f32 	%f51, %f71, %f71;
	fma.rn.f32 	%f52, %f70, %f70, %f51;
	sqrt.rn.f32 	%f28, %f52;
	setp.leu.f32 	%p12, %f28, 0f358637BD;
	@%p12 bra 	$L__BB0_23;
	mul.f32 	%f53, %f28, %f28;
	div.rn.f32 	%f54, %f70, %f53;
	div.rn.f32 	%f55, %f71, %f53;
	mul.f32 	%f56, %f53, %f53;
	mul.f32 	%f57, %f53, %f56;
	mov.f32 	%f58, 0f40C00000;
	div.rn.f32 	%f59, %f58, %f57;
	mov.f32 	%f60, 0fC1400000;
	div.rn.f32 	%f61, %f60, %f57;
	div.rn.f32 	%f62, %f61, %f57;
	add.f32 	%f63, %f59, %f62;
	fma.rn.f32 	%f73, %f54, %f63, %f73;
	fma.rn.f32 	%f72, %f55, %f63, %f72;
$L__BB0_23:
	add.s32 	%r13, %r13, 2;
	add.s32 	%r12, %r12, 2;
	add.s64 	%rd7, %rd7, 48;
	setp.ne.s32 	%p13, %r13, 10000;
	@%p13 bra 	$L__BB0_1;
	st.global.v2.f32 	[%rd2+16], {%f73, %f72};
	bar.sync 	0;
	ret;

}
	// .globl	_Z24kernel_TimeIntegration_0Pv
.visible .entry _Z24kernel_TimeIntegration_0Pv(
	.param .u64 .ptr .align 1 _Z24kernel_TimeIntegration_0Pv_param_0
)
{
	.reg .pred 	%p<27>;
	.reg .b32 	%r<33>;
	.reg .b32 	%f<87>;
	.reg .b64 	%rd<5>;

	ld.param.u64 	%rd2, [_Z24kernel_TimeIntegration_0Pv_param_0];
	cvta.to.global.u64 	%rd3, %rd2;
	mov.u32 	%r17, %ctaid.x;
	mov.u32 	%r18, %ntid.x;
	mov.u32 	%r19, %tid.x;
	mad.lo.s32 	%r20, %r17, %r18, %r19;
	mul.wide.s32 	%rd4, %r20, 24;
	add.s64 	%rd1, %rd3, %rd4;
	ld.global.f32 	%f31, [%rd1];
	ld.global.f32 	%f32, [%rd1+8];
	ld.global.f32 	%f33, [%rd1+16];
	fma.rn.f32 	%f1, %f33, 0f3851B717, %f32;
	fma.rn.f32 	%f34, %f1, 0f38D1B717, %f31;
	add.f32 	%f2, %f34, 0f451C4000;
	abs.f32 	%f83, %f2;
	setp.lt.f32 	%p1, %f83, 0f437A0000;
	@%p1 bra 	$L__BB1_11;
	setp.gtu.f32 	%p2, %f83, 0f4EFA0000;
	@%p2 bra 	$L__BB1_8;
	mov.f32 	%f35, 0f437A0000;
	div.approx.f32 	%f36, %f83, %f35;
	cvt.rzi.f32.f32 	%f81, %f36;
	fma.rn.f32 	%f5, %f81, 0fC37A0000, %f83;
	mov.b32 	%r1, %f5;
	setp.lt.u32 	%p3, %r1, 1132068864;
	@%p3 bra 	$L__BB1_7;
	setp.lt.u32 	%p4, %r1, -2147483647;
	@%p4 bra 	$L__BB1_5;
	add.f32 	%f40, %f81, 0fBF800000;
	setp.lt.f32 	%p7, %f5, 0fC37A0000;
	add.f32 	%f41, %f40, 0fBF800000;
	selp.f32 	%f81, %f41, %f40, %p7;
	bra.uni 	$L__BB1_7;
$L__BB1_5:
	add.f32 	%f81, %f81, 0f3F800000;
	setp.ltu.f32 	%p5, %f5, 0f43FA0000;
	@%p5 bra 	$L__BB1_7;
	add.f32 	%f37, %f81, 0f3F800000;
	fma.rn.f32 	%f38, 0f437A0000, 0fC0400000, %f5;
	setp.ge.f32 	%p6, %f38, 0f00000000;
	add.f32 	%f39, %f37, 0f3F800000;
	selp.f32 	%f81, %f39, %f37, %p6;
$L__BB1_7:
	fma.rn.f32 	%f83, %f81, 0fC37A0000, %f83;
	bra.uni 	$L__BB1_11;
$L__BB1_8:
	mov.b32 	%r2, %f83;
	and.b32  	%r21, %r2, 8388607;
	or.b32  	%r29, %r21, 1065353216;
	mov.b32 	%f82, %r29;
	and.b32  	%r22, %r2, -8388608;
	add.s32 	%r30, %r22, -1124073472;
	setp.eq.s32 	%p8, %r30, 0;
	@%p8 bra 	$L__BB1_10;
$L__BB1_9:
	min.u32 	%r23, %r30, 192937984;
	add.s32 	%r24, %r29, %r23;
	mov.b32 	%f42, %r24;
	mul.f32 	%f43, %f42, 0f3F03126F;
	fma.rn.f32 	%f44, %f43, 0fBFFA0000, %f42;
	fma.rn.f32 	%f45, %f44, 0f3F03126F, %f43;
	fma.rn.f32 	%f46, %f45, 0fBFFA0000, %f42;
	mov.f32 	%f47, 0f3F03126F;
	fma.rz.f32 	%f48, %f46, %f47, %f45;
	cvt.rzi.f32.f32 	%f49, %f48;
	fma.rn.f32 	%f82, %f49, 0fBFFA0000, %f42;
	sub.s32 	%r30, %r30, %r23;
	mov.b32 	%r29, %f82;
	setp.ne.s32 	%p9, %r30, 0;
	setp.ne.s32 	%p10, %r29, 0;
	and.pred  	%p11, %p9, %p10;
	@%p11 bra 	$L__BB1_9;
$L__BB1_10:
	setp.gt.u32 	%p12, %r2, 2139095039;
	selp.f32 	%f51, 0f7FFFFFFF, 0f4E800000, %p12;
	mul.f32 	%f52, %f82, 0f34000000;
	mul.f32 	%f83, %f51, %f52;
$L__BB1_11:
	abs.f32 	%f53, %f83;
	setp.nan.f32 	%p13, %f53, %f53;
	copysign.f32 	%f54, %f2, %f83;
	selp.f32 	%f55, %f83, %f54, %p13;
	st.global.f32 	[%rd1], %f55;
	ld.global.f32 	%f56, [%rd1+4];
	ld.global.f32 	%f57, [%rd1+12];
	ld.global.f32 	%f58, [%rd1+20];
	fma.rn.f32 	%f16, %f58, 0f3851B717, %f57;
	fma.rn.f32 	%f59, %f16, 0f38D1B717, %f56;
	add.f32 	%f17, %f59, 0f451C4000;
	abs.f32 	%f86, %f17;
	setp.lt.f32 	%p14, %f86, 0f437A0000;
	@%p14 bra 	$L__BB1_22;
	setp.gtu.f32 	%p15, %f86, 0f4EFA0000;
	@%p15 bra 	$L__BB1_19;
	mov.f32 	%f60, 0f437A0000;
	div.approx.f32 	%f61, %f86, %f60;
	cvt.rzi.f32.f32 	%f84, %f61;
	fma.rn.f32 	%f20, %f84, 0fC37A0000, %f86;
	mov.b32 	%r9, %f20;
	setp.lt.u32 	%p16, %r9, 1132068864;
	@%p16 bra 	$L__BB1_18;
	setp.lt.u32 	%p17, %r9, -2147483647;
	@%p17 bra 	$L__BB1_16;
	add.f32 	%f65, %f84, 0fBF800000;
	setp.lt.f32 	%p20, %f20, 0fC37A0000;
	add.f32 	%f66, %f65, 0fBF800000;
	selp.f32 	%f84, %f66, %f65, %p20;
	bra.uni 	$L__BB1_18;
$L__BB1_16:
	add.f32 	%f84, %f84, 0f3F800000;
	setp.ltu.f32 	%p18, %f20, 0f43FA0000;
	@%p18 bra 	$L__BB1_18;
	add.f32 	%f62, %f84, 0f3F800000;
	fma.rn.f32 	%f63, 0f437A0000, 0fC0400000, %f20;
	setp.ge.f32 	%p19, %f63, 0f00000000;
	add.f32 	%f64, %f62, 0f3F800000;
	selp.f32 	%f84, %f64, %f62, %p19;
$L__BB1_18:
	fma.rn.f32 	%f86, %f84, 0fC37A0000, %f86;
	bra.uni 	$L__BB1_22;
$L__BB1_19:
	mov.b32 	%r10, %f86;
	and.b32  	%r25, %r10, 8388607;
	or.b32  	%r31, %r25, 1065353216;
	mov.b32 	%f85, %r31;
	and.b32  	%r26, %r10, -8388608;
	add.s32 	%r32, %r26, -1124073472;
	setp.eq.s32 	%p21, %r32, 0;
	@%p21 bra 	$L__BB1_21;
$L__BB1_20:
	min.u32 	%r27, %r32, 192937984;
	add.s32 	%r28, %r31, %r27;
	mov.b32 	%f67, %r28;
	mul.f32 	%f68, %f67, 0f3F03126F;
	fma.rn.f32 	%f69, %f68, 0fBFFA0000, %f67;
	fma.rn.f32 	%f70, %f69, 0f3F03126F, %f68;
	fma.rn.f32 	%f71, %f70, 0fBFFA0000, %f67;
	mov.f32 	%f72, 0f3F03126F;
	fma.rz.f32 	%f73, %f71, %f72, %f70;
	cvt.rzi.f32.f32 	%f74, %f73;
	fma.rn.f32 	%f85, %f74, 0fBFFA0000, %f67;
	sub.s32 	%r32, %r32, %r27;
	mov.b32 	%r31, %f85;
	setp.ne.s32 	%p22, %r32, 0;
	setp.ne.s32 	%p23, %r31, 0;
	and.pred  	%p24, %p22, %p23;
	@%p24 bra 	$L__BB1_20;
$L__BB1_21:
	setp.gt.u32 	%p25, %r10, 2139095039;
	selp.f32 	%f76, 0f7FFFFFFF, 0f4E800000, %p25;
	mul.f32 	%f77, %f85, 0f34000000;
	mul.f32 	%f86, %f76, %f77;
$L__BB1_22:
	abs.f32 	%f78, %f86;
	setp.nan.f32 	%p26, %f78, %f78;
	copysign.f32 	%f79, %f17, %f86;
	selp.f32 	%f80, %f86, %f79, %p26;
	st.global.f32 	[%rd1+4], %f80;
	st.global.v2.f32 	[%rd1+8], {%f1, %f16};
	bar.sync 	0;
	ret;

}
	// .globl	_Z24kernel_TimeIntegration_1Pv
.visible .entry _Z24kernel_TimeIntegration_1Pv(
	.param .u64 .ptr .align 1 _Z24kernel_TimeIntegration_1Pv_param_0
)
{
	.reg .b32 	%r<5>;
	.reg .b32 	%f<7>;
	.reg .b64 	%rd<5>;

	ld.param.u64 	%rd1, [_Z24kernel_TimeIntegration_1Pv_param_0];
	cvta.to.global.u64 	%rd2, %rd1;
	mov.u32 	%r1, %ctaid.x;
	mov.u32 	%r2, %ntid.x;
	mov.u32 	%r3, %tid.x;
	mad.lo.s32 	%r4, %r1, %r2, %r3;
	mul.wide.s32 	%rd3, %r4, 24;
	add.s64 	%rd4, %rd2, %rd3;
	ld.global.v2.f32 	{%f1, %f2}, [%rd4+16];
	ld.global.v2.f32 	{%f3, %f4}, [%rd4+8];
	fma.rn.f32 	%f5, %f1, 0f3851B717, %f3;
	fma.rn.f32 	%f6, %f2, 0f3851B717, %f4;
	st.global.v2.f32 	[%rd4+8], {%f5, %f6};
	bar.sync 	0;
	ret;

}


// ===== COMPILED SASS (sm_100) =====

	.target	sm_100

	.elftype	@"ET_EXEC"


//--------------------- .note.nv.tkinfo           --------------------------
	.section	.note.nv.tkinfo,"",@"SHT_NOTE"
	.sectionflags	@"SHF_NOTE_NV_TKINFO"
	.tkinfo
        /*0018*/ 	.word	0x00000002
        /*0030*/ 	.string	""
        /*0030*/ 	.string	"ptxas"
        /*0030*/ 	.string	"Cuda compilation tools, release 13.0, V13.0.88"
        /*0030*/ 	.string	"Build cuda_13.0.r13.0/compiler.36424714_0"
        /*0030*/ 	.string	"-arch sm_100 -m 64 "



//--------------------- .note.nv.cuinfo           --------------------------
	.section	.note.nv.cuinfo,"",@"SHT_NOTE"
	.sectionflags	@"SHF_NOTE_NV_CUINFO"
        /*0018*/ 	.short	0x0002
        /*001a*/ 	.short	0x0064
        /*001c*/ 	.short	0x0082
	.zero		2


//--------------------- .nv.info                  --------------------------
	.section	.nv.info,"",@"SHT_CUDA_INFO"
	.align	4


	//----- nvinfo : EIATTR_REGCOUNT
	.align		4
        /*0000*/ 	.byte	0x04, 0x2f
        /*0002*/ 	.short	(.L_1 - .L_0)
	.align		4
.L_0:
        /*0004*/ 	.word	index@(_Z19kernel_ComputeForcePv)
        /*0008*/ 	.word	0x0000001b


	//----- nvinfo : EIATTR_FRAME_SIZE
	.align		4
.L_1:
        /*000c*/ 	.byte	0x04, 0x11
        /*000e*/ 	.short	(.L_3 - .L_2)
	.align		4
.L_2:
        /*0010*/ 	.word	index@($__internal_1_$__cuda_sm3x_div_rn_noftz_f32_slowpath)
        /*0014*/ 	.word	0x00000000


	//----- nvinfo : EIATTR_FRAME_SIZE
	.align		4
.L_3:
        /*0018*/ 	.byte	0x04, 0x11
        /*001a*/ 	.short	(.L_5 - .L_4)
	.align		4
.L_4:
        /*001c*/ 	.word	index@($__internal_0_$__cuda_sm20_sqrt_rn_f32_slowpath)
        /*0020*/ 	.word	0x00000000


	//----- nvinfo : EIATTR_FRAME_SIZE
	.align		4
.L_5:
        /*0024*/ 	.byte	0x04, 0x11
        /*0026*/ 	.short	(.L_7 - .L_6)
	.align		4
.L_6:
        /*0028*/ 	.word	index@(_Z19kernel_ComputeForcePv)
        /*002c*/ 	.word	0x00000000


	//----- nvinfo : EIATTR_REGCOUNT
	.align		4
.L_7:
        /*0030*/ 	.byte	0x04, 0x2f
        /*0032*/ 	.short	(.L_9 - .L_8)
	.align		4
.L_8:
        /*0034*/ 	.word	index@(_Z24kernel_TimeIntegration_0Pv)
        /*0038*/ 	.word	0x0000000e


	//----- nvinfo : EIATTR_FRAME_SIZE
	.align		4
.L_9:
        /*003c*/ 	.byte	0x04, 0x11
        /*003e*/ 	.short	(.L_11 - .L_10)
	.align		4
.L_10:
        /*0040*/ 	.word	index@(_Z24kernel_TimeIntegration_0Pv)
        /*0044*/ 	.word	0x00000000


	//----- nvinfo : EIATTR_REGCOUNT
	.align		4
.L_11:
        /*0048*/ 	.byte	0x04, 0x2f
        /*004a*/ 	.short	(.L_13 - .L_12)
	.align		4
.L_12:
        /*004c*/ 	.word	index@(_Z24kernel_TimeIntegration_1Pv)
        /*0050*/ 	.word	0x0000000a


	//----- nvinfo : EIATTR_FRAME_SIZE
	.align		4
.L_13:
        /*0054*/ 	.byte	0x04, 0x11
        /*0056*/ 	.short	(.L_15 - .L_14)
	.align		4
.L_14:
        /*0058*/ 	.word	index@(_Z24kernel_TimeIntegration_1Pv)
        /*005c*/ 	.word	0x00000000


	//----- nvinfo : EIATTR_MIN_STACK_SIZE
	.align		4
.L_15:
        /*0060*/ 	.byte	0x04, 0x12
        /*0062*/ 	.short	(.L_17 - .L_16)
	.align		4
.L_16:
        /*0064*/ 	.word	index@(_Z24kernel_TimeIntegration_1Pv)
        /*0068*/ 	.word	0x00000000


	//----- nvinfo : EIATTR_MIN_STACK_SIZE
	.align		4
.L_17:
        /*006c*/ 	.byte	0x04, 0x12
        /*006e*/ 	.short	(.L_19 - .L_18)
	.align		4
.L_18:
        /*0070*/ 	.word	index@(_Z24kernel_TimeIntegration_0Pv)
        /*0074*/ 	.word	0x00000000


	//----- nvinfo : EIATTR_MIN_STACK_SIZE
	.align		4
.L_19:
        /*0078*/ 	.byte	0x04, 0x12
        /*007a*/ 	.short	(.L_21 - .L_20)
	.align		4
.L_20:
        /*007c*/ 	.word	index@(_Z19kernel_ComputeForcePv)
        /*0080*/ 	.word	0x00000000
.L_21:


//--------------------- .nv.compat                --------------------------
	.section	.nv.compat,"",@"SHT_CUDA_COMPAT_INFO"
	.align	4
        /*0000*/ 	.byte	0x02, 0x09, 0x00, 0x00, 0x02, 0x02, 0x01, 0x00, 0x02, 0x05, 0x05, 0x00, 0x03, 0x07, 0x01, 0x01
        /*0010*/ 	.byte	0x02, 0x03, 0x00, 0x00, 0x02, 0x06, 0x01, 0x00, 0x04, 0x0b, 0x08, 0x00, 0x01, 0x00, 0x00, 0x00
        /*0020*/ 	.byte	0x00, 0x00, 0x00, 0x00


//--------------------- .nv.info._Z24kernel_TimeIntegration_1Pv --------------------------
	.section	.nv.info._Z24kernel_TimeIntegration_1Pv,"",@"SHT_CUDA_INFO"
	.sectionflags	@""
	.align	4


	//----- nvinfo : EIATTR_CUDA_API_VERSION
	.align		4
        /*0000*/ 	.byte	0x04, 0x37
        /*0002*/ 	.short	(.L_23 - .L_22)
.L_22:
        /*0004*/ 	.word	0x00000082


	//----- nvinfo : EIATTR_KPARAM_INFO
	.align		4
.L_23:
        /*0008*/ 	.byte	0x04, 0x17
        /*000a*/ 	.short	(.L_25 - .L_24)
.L_24:
        /*000c*/ 	.word	0x00000000
        /*0010*/ 	.short	0x0000
        /*0012*/ 	.short	0x0000
        /*0014*/ 	.byte	0x00, 0xf5, 0x21, 0x00


	//----- nvinfo : EIATTR_SPARSE_MMA_MASK
	.align		4
.L_25:
        /*0018*/ 	.byte	0x03, 0x50
        /*001a*/ 	.short	0x0000


	//----- nvinfo : EIATTR_MAXREG_COUNT
	.align		4
        /*001c*/ 	.byte	0x03, 0x1b
        /*001e*/ 	.short	0x00ff


	//----- nvinfo : EIATTR_NUM_BARRIERS
	.align		4
        /*0020*/ 	.byte	0x02, 0x4c
        /*0022*/ 	.byte	0x01
	.zero		1


	//----- nvinfo : EIATTR_MERCURY_ISA_VERSION
	.align		4
        /*0024*/ 	.byte	0x03, 0x5f
        /*0026*/ 	.short	0x0101


	//----- nvinfo : EIATTR_VRC_CTA_INIT_COUNT
	.align		4
        /*0028*/ 	.byte	0x02, 0x4a
	.zero		1
	.zero		1


	//----- nvinfo : EIATTR_EXIT_INSTR_OFFSETS
	.align		4
        /*002c*/ 	.byte	0x04, 0x1c
        /*002e*/ 	.short	(.L_27 - .L_26)


	//   ....[0]....
.L_26:
        /*0030*/ 	.word	0x000000e0


	//----- nvinfo : EIATTR_CBANK_PARAM_SIZE
	.align		4
.L_27:
        /*0034*/ 	.byte	0x03, 0x19
        /*0036*/ 	.short	0x0008


	//----- nvinfo : EIATTR_PARAM_CBANK
	.align		4
        /*0038*/ 	.byte	0x04, 0x0a
        /*003a*/ 	.short	(.L_29 - .L_28)
	.align		4
.L_28:
        /*003c*/ 	.word	index@(.nv.constant0._Z24kernel_TimeIntegration_1Pv)
        /*0040*/ 	.short	0x0380
        /*0042*/ 	.short	0x0008


	//----- nvinfo : EIATTR_SW_WAR
	.align		4
.L_29:
        /*0044*/ 	.byte	0x04, 0x36
        /*0046*/ 	.short	(.L_31 - .L_30)
.L_30:
        /*0048*/ 	.word	0x00000008
.L_31:


//--------------------- .nv.info._Z24kernel_TimeIntegration_0Pv --------------------------
	.section	.nv.info._Z24kernel_TimeIntegration_0Pv,"",@"SHT_CUDA_INFO"
	.sectionflags	@""
	.align	4


	//----- nvinfo : EIATTR_CUDA_API_VERSION
	.align		4
        /*0000*/ 	.byte	0x04, 0x37
        /*0002*/ 	.short	(.L_33 - .L_32)
.L_32:
        /*0004*/ 	.word	0x00000082


	//----- nvinfo : EIATTR_KPARAM_INFO
	.align		4
.L_33:
        /*0008*/ 	.byte	0x04, 0x17
        /*000a*/ 	.short	(.L_35 - .L_34)
.L_34:
        /*000c*/ 	.word	0x00000000
        /*0010*/ 	.short	0x0000
        /*0012*/ 	.short	0x0000
        /*0014*/ 	.byte	0x00, 0xf5, 0x21, 0x00


	//----- nvinfo : EIATTR_SPARSE_MMA_MASK
	.align		4
.L_35:
        /*0018*/ 	.byte	0x03, 0x50
        /*001a*/ 	.short	0x0000


	//----- nvinfo : EIATTR_MAXREG_COUNT
	.align		4
        /*001c*/ 	.byte	0x03, 0x1b
        /*001e*/ 	.short	0x00ff


	//----- nvinfo : EIATTR_NUM_BARRIERS
	.align		4
        /*0020*/ 	.byte	0x02, 0x4c
        /*0022*/ 	.byte	0x01
	.zero		1


	//----- nvinfo : EIATTR_MERCURY_ISA_VERSION
	.align		4
        /*0024*/ 	.byte	0x03, 0x5f
        /*0026*/ 	.short	0x0101


	//----- nvinfo : EIATTR_VRC_CTA_INIT_COUNT
	.align		4
        /*0028*/ 	.byte	0x02, 0x4a
	.zero		1
	.zero		1


	//----- nvinfo : EIATTR_EXIT_INSTR_OFFSETS
	.align		4
        /*002c*/ 	.byte	0x04, 0x1c
        /*002e*/ 	.short	(.L_37 - .L_36)


	//   ....[0]....
.L_36:
        /*0030*/ 	.word	0x000008e0


	//----- nvinfo : EIATTR_CRS_STACK_SIZE
	.align		4
.L_37:
        /*0034*/ 	.byte	0x04, 0x1e
        /*0036*/ 	.short	(.L_39 - .L_38)
.L_38:
        /*0038*/ 	.word	0x00000000


	//----- nvinfo : EIATTR_CBANK_PARAM_SIZE
	.align		4
.L_39:
        /*003c*/ 	.byte	0x03, 0x19
        /*003e*/ 	.short	0x0008


	//----- nvinfo : EIATTR_PARAM_CBANK
	.align		4
        /*0040*/ 	.byte	0x04, 0x0a
        /*0042*/ 	.short	(.L_41 - .L_40)
	.align		4
.L_40:
        /*0044*/ 	.word	index@(.nv.constant0._Z24kernel_TimeIntegration_0Pv)
        /*0048*/ 	.short	0x0380
        /*004a*/ 	.short	0x0008


	//----- nvinfo : EIATTR_SW_WAR
	.align		4
.L_41:
        /*004c*/ 	.byte	0x04, 0x36
        /*004e*/ 	.short	(.L_43 - .L_42)
.L_42:
        /*0050*/ 	.word	0x00000008
.L_43:


//--------------------- .nv.info._Z19kernel_ComputeForcePv --------------------------
	.section	.nv.info._Z19kernel_ComputeForcePv,"",@"SHT_CUDA_INFO"
	.sectionflags	@""
	.align	4


	//----- nvinfo : EIATTR_CUDA_API_VERSION
	.align		4
        /*0000*/ 	.byte	0x04, 0x37
        /*0002*/ 	.short	(.L_45 - .L_44)
.L_44:
        /*0004*/ 	.word	0x00000082


	//----- nvinfo : EIATTR_KPARAM_INFO
	.align		4
.L_45:
        /*0008*/ 	.byte	0x04, 0x17
        /*000a*/ 	.short	(.L_47 - .L_46)
.L_46:
        /*000c*/ 	.word	0x00000000
        /*0010*/ 	.short	0x0000
        /*0012*/ 	.short	0x0000
        /*0014*/ 	.byte	0x00, 0xf5, 0x21, 0x00


	//----- nvinfo : EIATTR_SPARSE_MMA_MASK
	.align		4
.L_47:
        /*0018*/ 	.byte	0x03, 0x50
        /*001a*/ 	.short	0x0000


	//----- nvinfo : EIATTR_MAXREG_COUNT
	.align		4
        /*001c*/ 	.byte	0x03, 0x1b
        /*001e*/ 	.short	0x00ff


	//----- nvinfo : EIATTR_NUM_BARRIERS
	.align		4
        /*0020*/ 	.byte	0x02, 0x4c
        /*0022*/ 	.byte	0x01
	.zero		1


	//----- nvinfo : EIATTR_MERCURY_ISA_VERSION
	.align		4
        /*0024*/ 	.byte	0x03, 0x5f
        /*0026*/ 	.short	0x0101


	//----- nvinfo : EIATTR_VRC_CTA_INIT_COUNT
	.align		4
        /*0028*/ 	.byte	0x02, 0x4a
	.zero		1
	.zero		1


	//----- nvinfo : EIATTR_EXIT_INSTR_OFFSETS
	.align		4
        /*002c*/ 	.byte	0x04, 0x1c
        /*002e*/ 	.short	(.L_49 - .L_48)


	//   ....[0]....
.L_48:
        /*0030*/ 	.word	0x000010f0


	//----- nvinfo : EIATTR_CRS_STACK_SIZE
	.align		4
.L_49:
        /*0034*/ 	.byte	0x04, 0x1e
        /*0036*/ 	.short	(.L_51 - .L_50)
.L_50:
        /*0038*/ 	.word	0x00000000


	//----- nvinfo : EIATTR_CBANK_PARAM_SIZE
	.align		4
.L_51:
        /*003c*/ 	.byte	0x03, 0x19
        /*003e*/ 	.short	0x0008


	//----- nvinfo : EIATTR_PARAM_CBANK
	.align		4
        /*0040*/ 	.byte	0x04, 0x0a
        /*0042*/ 	.short	(.L_53 - .L_52)
	.align		4
.L_52:
        /*0044*/ 	.word	index@(.nv.constant0._Z19kernel_ComputeForcePv)
        /*0048*/ 	.short	0x0380
        /*004a*/ 	.short	0x0008


	//----- nvinfo : EIATTR_SW_WAR
	.align		4
.L_53:
        /*004c*/ 	.byte	0x04, 0x36
        /*004e*/ 	.short	(.L_55 - .L_54)
.L_54:
        /*0050*/ 	.word	0x00000008
.L_55:


//--------------------- .nv.callgraph             --------------------------
	.section	.nv.callgraph,"",@"SHT_CUDA_CALLGRAPH"
	.align	4
	.sectionentsize	8
	.align		4
        /*0000*/ 	.word	0x00000000
	.align		4
        /*0004*/ 	.word	0xffffffff
	.align		4
        /*0008*/ 	.word	0x00000000
	.align		4
        /*000c*/ 	.word	0xfffffffe
	.align		4
        /*0010*/ 	.word	0x00000000
	.align		4
        /*0014*/ 	.word	0xfffffffd
	.align		4
        /*0018*/ 	.word	0x00000000
	.align		4
        /*001c*/ 	.word	0xfffffffc


//--------------------- .text._Z24kernel_TimeIntegration_1Pv --------------------------
	.section	.text._Z24kernel_TimeIntegration_1Pv,"ax",@progbits
	.align	128
        .global         _Z24kernel_TimeIntegration_1Pv
        .type           _Z24kernel_TimeIntegration_1Pv,@function
        .size           _Z24kernel_TimeIntegration_1Pv,(.L_x_72 - _Z24kernel_TimeIntegration_1Pv)
        .other          _Z24kernel_TimeIntegration_1Pv,@"STO_CUDA_ENTRY STV_DEFAULT"
_Z24kernel_TimeIntegration_1Pv:
.text._Z24kernel_TimeIntegration_1Pv:
[----:B------:R-:W-:Y:S01]  /*0000*/  LDC R1, c[0x0][0x37c] ;  /* 0x0000df00ff017b82 */ /* 0x000fe20000000800 */
[----:B------:R-:W0:Y:S07]  /*0010*/  S2R R0, SR_TID.X ;  /* 0x0000000000007919 */ /* 0x000e2e0000002100 */
[----:B------:R-:W0:Y:S01]  /*0020*/  S2UR UR6, SR_CTAID.X ;  /* 0x00000000000679c3 */ /* 0x000e220000002500 */
[----:B------:R-:W1:Y:S07]  /*0030*/  LDCU.64 UR4, c[0x0][0x358] ;  /* 0x00006b00ff0477ac */ /* 0x000e6e0008000a00 */
[----:B------:R-:W0:Y:S08]  /*0040*/  LDC R5, c[0x0][0x360] ;  /* 0x0000d800ff057b82 */ /* 0x000e300000000800 */
[----:B------:R-:W2:Y:S01]  /*0050*/  LDC.64 R2, c[0x0][0x380] ;  /* 0x0000e000ff027b82 */ /* 0x000ea20000000a00 */
[----:B0-----:R-:W-:-:S04]  /*0060*/  IMAD R5, R5, UR6, R0 ;  /* 0x0000000605057c24 */ /* 0x001fc8000f8e0200 */
[----:B--2---:R-:W-:-:S05]  /*0070*/  IMAD.WIDE R2, R5, 0x18, R2 ;  /* 0x0000001805027825 */ /* 0x004fca00078e0202 */
[----:B-1----:R-:W2:Y:S04]  /*0080*/  LDG.E.64 R4, desc[UR4][R2.64+0x10] ;  /* 0x0000100402047981 */ /* 0x002ea8000c1e1b00 */
[----:B------:R-:W2:Y:S02]  /*0090*/  LDG.E.64 R6, desc[UR4][R2.64+0x8] ;  /* 0x0000080402067981 */ /* 0x000ea4000c1e1b00 */
[----:B--2---:R-:W-:Y:S01]  /*00a0*/  FFMA R4, R4, 4.9999998736893758178e-05, R6 ;  /* 0x3851b71704047823 */ /* 0x004fe20000000006 */
[----:B------:R-:W-:-:S05]  /*00b0*/  FFMA R5, R5, 4.9999998736893758178e-05, R7 ;  /* 0x3851b71705057823 */ /* 0x000fca0000000007 */
[----:B------:R-:W-:Y:S01]  /*00c0*/  STG.E.64 desc[UR4][R2.64+0x8], R4 ;  /* 0x0000080402007986 */ /* 0x000fe2000c101b04 */
[----:B------:R-:W-:Y:S06]  /*00d0*/  BAR.SYNC.DEFER_BLOCKING 0x0 ;  /* 0x0000000000007b1d */ /* 0x000fec0000010000 */
[----:B------:R-:W-:Y:S05]  /*00e0*/  EXIT ;  /* 0x000000000000794d */ /* 0x000fea0003800000 */
.L_x_0:
[----:B------:R-:W-:-:S00]  /*00f0*/  BRA `(.L_x_0) ;  /* 0xfffffffc00fc7947 */ /* 0x000fc0000383ffff */
[----:B------:R-:W-:-:S00]  /*0100*/  NOP ;  /* 0x0000000000007918 */ /* 0x000fc00000000000 */
[----:B------:R-:W-:-:S00]  /*0110*/  NOP ;  /* 0x0000000000007918 */ /* 0x000fc00000000000 */
[----:B------:R-:W-:-:S00]  /*0120*/  NOP ;  /* 0x0000000000007918 */ /* 0x000fc00000000000 */
[----:B------:R-:W-:-:S00]  /*0130*/  NOP ;  /* 0x0000000000007918 */ /* 0x000fc00000000000 */
[----:B------:R-:W-:-:S00]  /*0140*/  NOP ;  /* 0x0000000000007918 */ /* 0x000fc00000000000 */
[----:B------:R-:W-:-:S00]  /*0150*/  NOP ;  /* 0x0000000000007918 */ /* 0x000fc00000000000 */
[----:B------:R-:W-:-:S00]  /*0160*/  NOP ;  /* 0x0000000000007918 */ /* 0x000fc00000000000 */
[----:B------:R-:W-:-:S00]  /*0170*/  NOP ;  /* 0x0000000000007918 */ /* 0x000fc00000000000 */
.L_x_72:


//--------------------- .text._Z24kernel_TimeIntegration_0Pv --------------------------
	.section	.text._Z24kernel_TimeIntegration_0Pv,"ax",@progbits
	.align	128
        .global         _Z24kernel_TimeIntegration_0Pv
        .type           _Z24kernel_TimeIntegration_0Pv,@function
        .size           _Z24kernel_TimeIntegration_0Pv,(.L_x_73 - _Z24kernel_TimeIntegration_0Pv)
        .other          _Z24kernel_TimeIntegration_0Pv,@"STO_CUDA_ENTRY STV_DEFAULT"
_Z24kernel_TimeIntegration_0Pv:
.text._Z24kernel_TimeIntegration_0Pv:
        /* <DEDUP_REMOVED lines=8> */
[----:B-1----:R-:W2:Y:S04]  /*0080*/  LDG.E R4, desc[UR4][R2.64+0x8] ;  /* 0x0000080402047981 */ /* 0x002ea8000c1e1900 */
[----:B------:R-:W2:Y:S04]  /*0090*/  LDG.E R7, desc[UR4][R2.64+0x10] ;  /* 0x0000100402077981 */ /* 0x000ea8000c1e1900 */
[----:B------:R-:W3:Y:S01]  /*00a0*/  LDG.E R5, desc[UR4][R2.64] ;  /* 0x0000000402057981 */ /* 0x000ee2000c1e1900 */
[----:B------:R-:W-:Y:S01]  /*00b0*/  BSSY.RECONVERGENT B0, `(.L_x_1) ;  /* 0x000003a000007945 */ /* 0x000fe20003800200 */
[----:B--2---:R-:W-:-:S04]  /*00c0*/  FFMA R4, R7, 4.9999998736893758178e-05, R4 ;  /* 0x3851b71707047823 */ /* 0x004fc80000000004 */
[----:B---3--:R-:W-:-:S04]  /*00d0*/  FFMA R0, R4, 9.9999997473787516356e-05, R5 ;  /* 0x38d1b71704007823 */ /* 0x008fc80000000005 */
[----:B------:R-:W-:-:S04]  /*00e0*/  FADD R0, R0, 2500 ;  /* 0x451c400000007421 */ /* 0x000fc80000000000 */
[C---:B------:R-:W-:Y:S01]  /*00f0*/  FADD R5, |R0|.reuse, -RZ ;  /* 0x800000ff00057221 */ /* 0x040fe20000000200 */
[----:B------:R-:W-:-:S13]  /*0100*/  FSETP.GEU.AND P0, PT, |R0|, 250, PT ;  /* 0x437a00000000780b */ /* 0x000fda0003f0e200 */
[----:B------:R-:W-:Y:S05]  /*0110*/  @!P0 BRA `(.L_x_2) ;  /* 0x0000000000cc8947 */ /* 0x000fea0003800000 */
[----:B------:R-:W-:-:S13]  /*0120*/  FSETP.GTU.AND P0, PT, R5, 2.09715200000000000000e+09, PT ;  /* 0x4efa00000500780b */ /* 0x000fda0003f0c000 */
[----:B------:R-:W-:Y:S05]  /*0130*/  @P0 BRA `(.L_x_3) ;  /* 0x00000000005c0947 */ /* 0x000fea0003800000 */
[----:B------:R-:W-:Y:S01]  /*0140*/  FMUL R6, R5, 0.0040000001899898052216 ;  /* 0x3b83126f05067820 */ /* 0x000fe20000400000 */
[----:B------:R-:W-:Y:S05]  /*0150*/  BSSY.RECONVERGENT B1, `(.L_x_4) ;  /* 0x0000013000017945 */ /* 0x000fea0003800200 */
[----:B------:R-:W0:Y:S02]  /*0160*/  FRND.TRUNC R6, R6 ;  /* 0x0000000600067307 */ /* 0x000e24000020d000 */
[----:B0-----:R-:W-:-:S05]  /*0170*/  FFMA R8, R6, -250, R5 ;  /* 0xc37a000006087823 */ /* 0x001fca0000000005 */
[----:B------:R-:W-:-:S13]  /*0180*/  ISETP.GE.U32.AND P0, PT, R8, 0x437a0000, PT ;  /* 0x437a00000800780c */ /* 0x000fda0003f06070 */
[----:B------:R-:W-:Y:S05]  /*0190*/  @!P0 BRA `(.L_x_5) ;  /* 0x0000000000388947 */ /* 0x000fea0003800000 */
[----:B------:R-:W-:-:S04]  /*01a0*/  ISETP.GE.U32.AND P0, PT, R8, -0x7fffffff, PT ;  /* 0x800000010800780c */ /* 0x000fc80003f06070 */
[----:B------:R-:W-:-:S09]  /*01b0*/  FSETP.GEU.OR P1, PT, R8, -250, !P0 ;  /* 0xc37a00000800780b */ /* 0x000fd2000472e400 */
[----:B------:R-:W-:-:S04]  /*01c0*/  @P0 FADD R7, R6, -1 ;  /* 0xbf80000006070421 */ /* 0x000fc80000000000 */
[----:B------:R-:W-:-:S05]  /*01d0*/  @!P1 FADD R7, R7, -1 ;  /* 0xbf80000007079421 */ /* 0x000fca0000000000 */
[----:B------:R-:W-:Y:S01]  /*01e0*/  @P0 MOV R6, R7 ;  /* 0x0000000700060202 */ /* 0x000fe20000000f00 */
[----:B------:R-:W-:Y:S06]  /*01f0*/  @P0 BRA `(.L_x_5) ;  /* 0x0000000000200947 */ /* 0x000fec0003800000 */
[----:B------:R-:W-:Y:S01]  /*0200*/  FSETP.GE.AND P0, PT, R8, 500, PT ;  /* 0x43fa00000800780b */ /* 0x000fe20003f06000 */
[----:B------:R-:W-:-:S12]  /*0210*/  FADD R6, R6, 1 ;  /* 0x3f80000006067421 */ /* 0x000fd80000000000 */
[----:B------:R-:W-:-:S05]  /*0220*/  @P0 MOV R7, 0x437a0000 ;  /* 0x437a000000070802 */ /* 0x000fca0000000f00 */
[----:B------:R-:W-:-:S05]  /*0230*/  @P0 FFMA R7, R7, -3, R8 ;  /* 0xc040000007070823 */ /* 0x000fca0000000008 */
[----:B------:R-:W-:Y:S01]  /*0240*/  FSETP.GE.AND P1, PT, R7, RZ, P0 ;  /* 0x000000ff0700720b */ /* 0x000fe20000726000 */
[----:B------:R-:W-:-:S12]  /*0250*/  @P0 FADD R7, R6, 1 ;  /* 0x3f80000006070421 */ /* 0x000fd80000000000 */
[----:B------:R-:W-:-:S04]  /*0260*/  @P1 FADD R7, R7, 1 ;  /* 0x3f80000007071421 */ /* 0x000fc80000000000 */
[----:B------:R-:W-:-:S07]  /*0270*/  @P0 IMAD.MOV.U32 R6, RZ, RZ, R7 ;  /* 0x000000ffff060224 */ /* 0x000fce00078e0007 */
.L_x_5:
[----:B------:R-:W-:Y:S05]  /*0280*/  BSYNC.RECONVERGENT B1 ;  /* 0x0000000000017941 */ /* 0x000fea0003800200 */
.L_x_4:
[----:B------:R-:W-:Y:S01]  /*0290*/  FFMA R5, R6, -250, R5 ;  /* 0xc37a000006057823 */ /* 0x000fe20000000005 */
[----:B------:R-:W-:Y:S06]  /*02a0*/  BRA `(.L_x_2) ;  /* 0x0000000000687947 */ /* 0x000fec0003800000 */
.L_x_3:
[C---:B------:R-:W-:Y:S01]  /*02b0*/  LOP3.LUT R6, R5.reuse, 0xff800000, RZ, 0xc0, !PT ;  /* 0xff80000005067812 */ /* 0x040fe200078ec0ff */
[----:B------:R-:W-:Y:S01]  /*02c0*/  BSSY.RECONVERGENT B1, `(.L_x_6) ;  /* 0x0000016000017945 */ /* 0x000fe20003800200 */
[C---:B------:R-:W-:Y:S02]  /*02d0*/  ISETP.GT.U32.AND P0, PT, R5.reuse, 0x7f7fffff, PT ;  /* 0x7f7fffff0500780c */ /* 0x040fe40003f04070 */
[----:B------:R-:W-:Y:S02]  /*02e0*/  IADD3 R7, PT, PT, R6, -0x43000000, RZ ;  /* 0xbd00000006077810 */ /* 0x000fe40007ffe0ff */
[----:B------:R-:W-:Y:S02]  /*02f0*/  LOP3.LUT R6, R5, 0x7fffff, RZ, 0xc0, !PT ;  /* 0x007fffff05067812 */ /* 0x000fe400078ec0ff */
[----:B------:R-:W-:Y:S02]  /*0300*/  ISETP.NE.AND P1, PT, R7, RZ, PT ;  /* 0x000000ff0700720c */ /* 0x000fe40003f25270 */
[----:B------:R-:W-:-:S02]  /*0310*/  MOV R10, 0x7fffffff ;  /* 0x7fffffff000a7802 */ /* 0x000fc40000000f00 */
[----:B------:R-:W-:Y:S02]  /*0320*/  LOP3.LUT R6, R6, 0x3f800000, RZ, 0xfc, !PT ;  /* 0x3f80000006067812 */ /* 0x000fe400078efcff */
[----:B------:R-:W-:-:S07]  /*0330*/  FSEL R10, R10, 1.07374182400000000000e+09, P0 ;  /* 0x4e8000000a0a7808 */ /* 0x000fce0000000000 */
[----:B------:R-:W-:Y:S05]  /*0340*/  @!P1 BRA `(.L_x_7) ;  /* 0x0000000000349947 */ /* 0x000fea0003800000 */
.L_x_8:
[----:B------:R-:W-:-:S04]  /*0350*/  VIMNMX.U32 R5, PT, PT, R7, 0xb800000, PT ;  /* 0x0b80000007057848 */ /* 0x000fc80003fe0000 */
[C---:B------:R-:W-:Y:S01]  /*0360*/  IADD3 R7, PT, PT, -R5.reuse, R7, RZ ;  /* 0x0000000705077210 */ /* 0x040fe20007ffe1ff */
[----:B------:R-:W-:-:S03]  /*0370*/  IMAD.IADD R6, R5, 0x1, R6 ;  /* 0x0000000105067824 */ /* 0x000fc600078e0206 */
[----:B------:R-:W-:Y:S01]  /*0380*/  ISETP.NE.AND P1, PT, R7, RZ, PT ;  /* 0x000000ff0700720c */ /* 0x000fe20003f25270 */
[----:B------:R-:W-:-:S04]  /*0390*/  FMUL R9, R6, 0.51200002431869506836 ;  /* 0x3f03126f06097820 */ /* 0x000fc80000400000 */
[----:B------:R-:W-:-:S04]  /*03a0*/  FFMA R8, R9, -1.953125, R6 ;  /* 0xbffa000009087823 */ /* 0x000fc80000000006 */
[----:B------:R-:W-:-:S04]  /*03b0*/  FFMA R9, R8, 0.51200002431869506836, R9 ;  /* 0x3f03126f08097823 */ /* 0x000fc80000000009 */
[----:B------:R-:W-:-:S04]  /*03c0*/  FFMA R8, R9, -1.953125, R6 ;  /* 0xbffa000009087823 */ /* 0x000fc80000000006 */
[----:B------:R-:W-:-:S04]  /*03d0*/  FFMA.RZ R8, R8, 0.51200002431869506836, R9 ;  /* 0x3f03126f08087823 */ /* 0x000fc8000000c009 */
[----:B------:R-:W0:Y:S02]  /*03e0*/  FRND.TRUNC R9, R8 ;  /* 0x0000000800097307 */ /* 0x000e24000020d000 */
[----:B0-----:R-:W-:-:S05]  /*03f0*/  FFMA R6, R9, -1.953125, R6 ;  /* 0xbffa000009067823 */ /* 0x001fca0000000006 */
[----:B------:R-:W-:-:S13]  /*0400*/  ISETP.NE.AND P0, PT, R6, RZ, PT ;  /* 0x000000ff0600720c */ /* 0x000fda0003f05270 */
[----:B------:R-:W-:Y:S05]  /*0410*/  @P0 BRA P1, `(.L_x_8) ;  /* 0xfffffffc00cc0947 */ /* 0x000fea000083ffff */
.L_x_7:
[----:B------:R-:W-:Y:S05]  /*0420*/  BSYNC.RECONVERGENT B1 ;  /* 0x0000000000017941 */ /* 0x000fea0003800200 */
.L_x_6:
[----:B------:R-:W-:-:S04]  /*0430*/  FMUL R5, R6, 1.1920928955078125e-07 ;  /* 0x3400000006057820 */ /* 0x000fc80000400000 */
[----:B------:R-:W-:-:S07]  /*0440*/  FMUL R5, R10, R5 ;  /* 0x000000050a057220 */ /* 0x000fce0000400000 */
.L_x_2:
[----:B------:R-:W-:Y:S05]  /*0450*/  BSYNC.RECONVERGENT B0 ;  /* 0x0000000000007941 */ /* 0x000fea0003800200 */
.L_x_1:
[----:B------:R-:W2:Y:S04]  /*0460*/  LDG.E R8, desc[UR4][R2.64+0xc] ;  /* 0x00000c0402087981 */ /* 0x000ea8000c1e1900 */
[----:B------:R-:W2:Y:S04]  /*0470*/  LDG.E R9, desc[UR4][R2.64+0x14] ;  /* 0x0000140402097981 */ /* 0x000ea8000c1e1900 */
[----:B------:R-:W3:Y:S01]  /*0480*/  LDG.E R6, desc[UR4][R2.64+0x4] ;  /* 0x0000040402067981 */ /* 0x000ee2000c1e1900 */
[C---:B------:R-:W-:Y:S01]  /*0490*/  FSETP.NAN.AND P0, PT, |R5|.reuse, |R5|, PT ;  /* 0x400000050500720b */ /* 0x040fe20003f08200 */
[----:B------:R-:W-:Y:S01]  /*04a0*/  BSSY.RECONVERGENT B0, `(.L_x_9) ;  /* 0x000003d000007945 */ /* 0x000fe20003800200 */
[----:B------:R-:W-:-:S04]  /*04b0*/  LOP3.LUT R0, R5, 0x80000000, R0, 0xb8, !PT ;  /* 0x8000000005007812 */ /* 0x000fc800078eb800 */
[----:B------:R-:W-:-:S05]  /*04c0*/  FSEL R7, R5, R0, P0 ;  /* 0x0000000005077208 */ /* 0x000fca0000000000 */
[----:B------:R0:W-:Y:S01]  /*04d0*/  STG.E desc[UR4][R2.64], R7 ;  /* 0x0000000702007986 */ /* 0x0001e2000c101904 */
[----:B--2---:R-:W-:-:S04]  /*04e0*/  FFMA R5, R9, 4.9999998736893758178e-05, R8 ;  /* 0x3851b71709057823 */ /* 0x004fc80000000008 */
[----:B---3--:R-:W-:-:S04]  /*04f0*/  FFMA R0, R5, 9.9999997473787516356e-05, R6 ;  /* 0x38d1b71705007823 */ /* 0x008fc80000000006 */
[----:B------:R-:W-:-:S04]  /*0500*/  FADD R0, R0, 2500 ;  /* 0x451c400000007421 */ /* 0x000fc80000000000 */
[C---:B------:R-:W-:Y:S01]  /*0510*/  FADD R9, |R0|.reuse, -RZ ;  /* 0x800000ff00097221 */ /* 0x040fe20000000200 */
[----:B------:R-:W-:-:S13]  /*0520*/  FSETP.GEU.AND P0, PT, |R0|, 250, PT ;  /* 0x437a00000000780b */ /* 0x000fda0003f0e200 */
[----:B0-----:R-:W-:Y:S05]  /*0530*/  @!P0 BRA `(.L_x_10) ;  /* 0x0000000000cc8947 */ /* 0x001fea0003800000 */
        /* <DEDUP_REMOVED lines=16> */
[----:B------:R-:W-:-:S04]  /*0640*/  @P0 IMAD.MOV.U32 R8, RZ, RZ, 0x437a0000 ;  /* 0x437a0000ff080424 */ /* 0x000fc800078e00ff */
[----:B------:R-:W-:-:S05]  /*0650*/  @P0 FFMA R7, R8, -3, R7 ;  /* 0xc040000008070823 */ /* 0x000fca0000000007 */
[----:B------:R-:W-:Y:S01]  /*0660*/  FSETP.GE.AND P1, PT, R7, RZ, P0 ;  /* 0x000000ff0700720b */ /* 0x000fe20000726000 */
[----:B------:R-:W-:-:S12]  /*0670*/  @P0 FADD R7, R6, 1 ;  /* 0x3f80000006070421 */ /* 0x000fd80000000000 */
[----:B------:R-:W-:-:S05]  /*0680*/  @P1 FADD R7, R7, 1 ;  /* 0x3f80000007071421 */ /* 0x000fca0000000000 */
[----:B------:R-:W-:-:S07]  /*0690*/  @P0 MOV R6, R7 ;  /* 0x0000000700060202 */ /* 0x000fce0000000f00 */
.L_x_13:
[----:B------:R-:W-:Y:S05]  /*06a0*/  BSYNC.RECONVERGENT B1 ;  /* 0x0000000000017941 */ /* 0x000fea0003800200 */
.L_x_12:
[----:B------:R-:W-:Y:S01]  /*06b0*/  FFMA R9, R6, -250, R9 ;  /* 0xc37a000006097823 */ /* 0x000fe20000000009 */
[----:B------:R-:W-:Y:S06]  /*06c0*/  BRA `(.L_x_10) ;  /* 0x0000000000687947 */ /* 0x000fec0003800000 */
.L_x_11:
[C---:B------:R-:W-:Y:S01]  /*06d0*/  LOP3.LUT R6, R9.reuse, 0xff800000, RZ, 0xc0, !PT ;  /* 0xff80000009067812 */ /* 0x040fe200078ec0ff */
[----:B------:R-:W-:Y:S01]  /*06e0*/  IMAD.MOV.U32 R11, RZ, RZ, 0x7fffffff ;  /* 0x7fffffffff0b7424 */ /* 0x000fe200078e00ff */
[C---:B------:R-:W-:Y:S01]  /*06f0*/  ISETP.GT.U32.AND P0, PT, R9.reuse, 0x7f7fffff, PT ;  /* 0x7f7fffff0900780c */ /* 0x040fe20003f04070 */
[----:B------:R-:W-:Y:S01]  /*0700*/  BSSY.RECONVERGENT B1, `(.L_x_14) ;  /* 0x0000014000017945 */ /* 0x000fe20003800200 */
[----:B------:R-:W-:Y:S02]  /*0710*/  IADD3 R7, PT, PT, R6, -0x43000000, RZ ;  /* 0xbd00000006077810 */ /* 0x000fe40007ffe0ff */
[----:B------:R-:W-:Y:S02]  /*0720*/  LOP3.LUT R6, R9, 0x7fffff, RZ, 0xc0, !PT ;  /* 0x007fffff09067812 */ /* 0x000fe400078ec0ff */
[----:B------:R-:W-:Y:S02]  /*0730*/  ISETP.NE.AND P1, PT, R7, RZ, PT ;  /* 0x000000ff0700720c */ /* 0x000fe40003f25270 */
[----:B------:R-:W-:-:S02]  /*0740*/  LOP3.LUT R6, R6, 0x3f800000, RZ, 0xfc, !PT ;  /* 0x3f80000006067812 */ /* 0x000fc400078efcff */
[----:B------:R-:W-:-:S09]  /*0750*/  FSEL R11, R11, 1.07374182400000000000e+09, P0 ;  /* 0x4e8000000b0b7808 */ /* 0x000fd20000000000 */
[----:B------:R-:W-:Y:S05]  /*0760*/  @!P1 BRA `(.L_x_15) ;  /* 0x0000000000349947 */ /* 0x000fea0003800000 */
.L_x_16:
[----:B------:R-:W-:-:S04]  /*0770*/  VIMNMX.U32 R8, PT, PT, R7, 0xb800000, PT ;  /* 0x0b80000007087848 */ /* 0x000fc80003fe0000 */
[C---:B------:R-:W-:Y:S02]  /*0780*/  IADD3 R6, PT, PT, R8.reuse, R6, RZ ;  /* 0x0000000608067210 */ /* 0x040fe40007ffe0ff */
[----:B------:R-:W-:-:S03]  /*0790*/  IADD3 R7, PT, PT, -R8, R7, RZ ;  /* 0x0000000708077210 */ /* 0x000fc60007ffe1ff */
[----:B------:R-:W-:Y:S01]  /*07a0*/  FMUL R9, R6, 0.51200002431869506836 ;  /* 0x3f03126f06097820 */ /* 0x000fe20000400000 */
[----:B------:R-:W-:-:S03]  /*07b0*/  ISETP.NE.AND P1, PT, R7, RZ, PT ;  /* 0x000000ff0700720c */ /* 0x000fc60003f25270 */
        /* <DEDUP_REMOVED lines=8> */
.L_x_15:
[----:B------:R-:W-:Y:S05]  /*0840*/  BSYNC.RECONVERGENT B1 ;  /* 0x0000000000017941 */ /* 0x000fea0003800200 */
.L_x_14:
[----:B------:R-:W-:-:S04]  /*0850*/  FMUL R6, R6, 1.1920928955078125e-07 ;  /* 0x3400000006067820 */ /* 0x000fc80000400000 */
[----:B------:R-:W-:-:S07]  /*0860*/  FMUL R9, R11, R6 ;  /* 0x000000060b097220 */ /* 0x000fce0000400000 */
.L_x_10:
[----:B------:R-:W-:Y:S05]  /*0870*/  BSYNC.RECONVERGENT B0 ;  /* 0x0000000000007941 */ /* 0x000fea0003800200 */
.L_x_9:
[C---:B------:R-:W-:Y:S01]  /*0880*/  FSETP.NAN.AND P0, PT, |R9|.reuse, |R9|, PT ;  /* 0x400000090900720b */ /* 0x040fe20003f08200 */
[----:B------:R-:W-:Y:S01]  /*0890*/  STG.E.64 desc[UR4][R2.64+0x8], R4 ;  /* 0x0000080402007986 */ /* 0x000fe2000c101b04 */
[----:B------:R-:W-:-:S04]  /*08a0*/  LOP3.LUT R0, R9, 0x80000000, R0, 0xb8, !PT ;  /* 0x8000000009007812 */ /* 0x000fc800078eb800 */
[----:B------:R-:W-:-:S05]  /*08b0*/  FSEL R9, R9, R0, P0 ;  /* 0x0000000009097208 */ /* 0x000fca0000000000 */
[----:B------:R-:W-:Y:S01]  /*08c0*/  STG.E desc[UR4][R2.64+0x4], R9 ;  /* 0x0000040902007986 */ /* 0x000fe2000c101904 */
[----:B------:R-:W-:Y:S06]  /*08d0*/  BAR.SYNC.DEFER_BLOCKING 0x0 ;  /* 0x0000000000007b1d */ /* 0x000fec0000010000 */
[----:B------:R-:W-:Y:S05]  /*08e0*/  EXIT ;  /* 0x000000000000794d */ /* 0x000fea0003800000 */
.L_x_17:
        /* <DEDUP_REMOVED lines=9> */
.L_x_73:


//--------------------- .text._Z19kernel_ComputeForcePv --------------------------
	.section	.text._Z19kernel_ComputeForcePv,"ax",@progbits
	.align	128
        .global         _Z19kernel_ComputeForcePv
        .type           _Z19kernel_ComputeForcePv,@function
        .size           _Z19kernel_ComputeForcePv,(.L_x_71 - _Z19kernel_ComputeForcePv)
        .other          _Z19kernel_ComputeForcePv,@"STO_CUDA_ENTRY STV_DEFAULT"
_Z19kernel_ComputeForcePv:
.text._Z19kernel_ComputeForcePv:
[----:B------:R-:W-:Y:S01]  /*0000*/  LDC R1, c[0x0][0x37c] ;  /* 0x0000df00ff017b82 */ /* 0x000fe20000000800 */
[----:B------:R-:W0:Y:S07]  /*0010*/  S2R R3, SR_TID.X ;  /* 0x0000000000037919 */ /* 0x000e2e0000002100 */
[----:B------:R-:W0:Y:S01]  /*0020*/  S2UR UR4, SR_CTAID.X ;  /* 0x00000000000479c3 */ /* 0x000e220000002500 */
[----:B------:R-:W1:Y:S01]  /*0030*/  LDCU UR5, c[0x0][0x380] ;  /* 0x00007000ff0577ac */ /* 0x000e620008000800 */
[----:B------:R-:W-:Y:S01]  /*0040*/  CS2R R4, SRZ ;  /* 0x0000000000047805 */ /* 0x000fe2000001ff00 */
[----:B------:R-:W2:Y:S05]  /*0050*/  LDCU.64 UR6, c[0x0][0x358] ;  /* 0x00006b00ff0677ac */ /* 0x000eaa0008000a00 */
[----:B------:R-:W0:Y:S08]  /*0060*/  LDC R2, c[0x0][0x360] ;  /* 0x0000d800ff027b82 */ /* 0x000e300000000800 */
[----:B------:R-:W3:Y:S01]  /*0070*/  LDC.64 R6, c[0x0][0x380] ;  /* 0x0000e000ff067b82 */ /* 0x000ee20000000a00 */
[----:B-1----:R-:W-:-:S07]  /*0080*/  MOV R8, UR5 ;  /* 0x0000000500087c02 */ /* 0x002fce0008000f00 */
[----:B------:R-:W1:Y:S01]  /*0090*/  LDC R9, c[0x0][0x384] ;  /* 0x0000e100ff097b82 */ /* 0x000e620000000800 */
[----:B0-----:R-:W-:Y:S01]  /*00a0*/  IMAD R2, R2, UR4, R3 ;  /* 0x0000000402027c24 */ /* 0x001fe2000f8e0203 */
[----:B------:R-:W-:-:S04]  /*00b0*/  UMOV UR4, URZ ;  /* 0x000000ff00047c82 */ /* 0x000fc80008000000 */
[C---:B------:R-:W-:Y:S01]  /*00c0*/  IADD3 R14, PT, PT, -R2.reuse, RZ, RZ ;  /* 0x000000ff020e7210 */ /* 0x040fe20007ffe1ff */
[----:B--23--:R-:W-:-:S07]  /*00d0*/  IMAD.WIDE R6, R2, 0x18, R6 ;  /* 0x0000001802067825 */ /* 0x00cfce00078e0206 */
.L_x_56:
[----:B------:R-:W-:Y:S01]  /*00e0*/  ISETP.NE.AND P0, PT, R14, RZ, PT ;  /* 0x000000ff0e00720c */ /* 0x000fe20003f05270 */
[----:B------:R-:W-:-:S12]  /*00f0*/  BSSY.RECONVERGENT B2, `(.L_x_18) ;  /* 0x000007a000027945 */ /* 0x000fd80003800200 */
[----:B------:R-:W-:Y:S05]  /*0100*/  @!P0 BRA `(.L_x_19) ;  /* 0x0000000400e08947 */ /* 0x000fea0003800000 */
[----:B------:R-:W2:Y:S04]  /*0110*/  LDG.E.64 R10, desc[UR6][R6.64] ;  /* 0x00000006060a7981 */ /* 0x000ea8000c1e1b00 */
[----:B-1----:R-:W2:Y:S01]  /*0120*/  LDG.E.64 R12, desc[UR6][R8.64] ;  /* 0x00000006080c7981 */ /* 0x002ea2000c1e1b00 */
[----:B------:R-:W-:Y:S01]  /*0130*/  BSSY.RECONVERGENT B0, `(.L_x_20) ;  /* 0x000000a000007945 */ /* 0x000fe20003800200 */
[----:B--2---:R-:W-:Y:S01]  /*0140*/  FADD R3, -R10, R12 ;  /* 0x0000000c0a037221 */ /* 0x004fe20000000100 */
[----:B------:R-:W-:-:S04]  /*0150*/  FADD R15, -R11, R13 ;  /* 0x0000000d0b0f7221 */ /* 0x000fc80000000100 */
[----:B------:R-:W-:Y:S02]  /*0160*/  FSETP.GE.AND P0, PT, R3, 125, PT ;  /* 0x42fa00000300780b */ /* 0x000fe40003f06000 */
[----:B------:R-:W-:-:S11]  /*0170*/  FSETP.GE.AND P1, PT, R15, 125, PT ;  /* 0x42fa00000f00780b */ /* 0x000fd60003f26000 */
[----:B------:R-:W-:Y:S02]  /*0180*/  @P0 FADD R3, R3, -250 ;  /* 0xc37a000003030421 */ /* 0x000fe40000000000 */
[----:B------:R-:W-:Y:S01]  /*0190*/  @P1 FADD R15, R15, -250 ;  /* 0xc37a00000f0f1421 */ /* 0x000fe20000000000 */
[----:B------:R-:W-:Y:S06]  /*01a0*/  @P0 BRA `(.L_x_21) ;  /* 0x0000000000080947 */ /* 0x000fec0003800000 */
[----:B------:R-:W-:-:S13]  /*01b0*/  FSETP.GTU.AND P0, PT, R3, -125, PT ;  /* 0xc2fa00000300780b */ /* 0x000fda0003f0c000 */
[----:B------:R-:W-:-:S07]  /*01c0*/  @!P0 FADD R3, R3, 250 ;  /* 0x437a000003038421 */ /* 0x000fce0000000000 */
.L_x_21:
[----:B------:R-:W-:Y:S05]  /*01d0*/  BSYNC.RECONVERGENT B0 ;  /* 0x0000000000007941 */ /* 0x000fea0003800200 */
.L_x_20:
[----:B------:R-:W-:Y:S04]  /*01e0*/  BSSY.RECONVERGENT B0, `(.L_x_22) ;  /* 0x0000004000007945 */ /* 0x000fe80003800200 */
[----:B------:R-:W-:Y:S05]  /*01f0*/  @P1 BRA `(.L_x_23) ;  /* 0x0000000000081947 */ /* 0x000fea0003800000 */
[----:B------:R-:W-:-:S13]  /*0200*/  FSETP.GTU.AND P0, PT, R15, -125, PT ;  /* 0xc2fa00000f00780b */ /* 0x000fda0003f0c000 */
[----:B------:R-:W-:-:S07]  /*0210*/  @!P0 FADD R15, R15, 250 ;  /* 0x437a00000f0f8421 */ /* 0x000fce0000000000 */
.L_x_23:
[----:B------:R-:W-:Y:S05]  /*0220*/  BSYNC.RECONVERGENT B0 ;  /* 0x0000000000007941 */ /* 0x000fea0003800200 */
.L_x_22:
[----:B------:R-:W-:Y:S01]  /*0230*/  FMUL R0, R15, R15 ;  /* 0x0000000f0f007220 */ /* 0x000fe20000400000 */
[----:B------:R-:W-:Y:S03]  /*0240*/  BSSY.RECONVERGENT B0, `(.L_x_24) ;  /* 0x000000e000007945 */ /* 0x000fe60003800200 */
[----:B------:R-:W-:-:S04]  /*0250*/  FFMA R11, R3, R3, R0 ;  /* 0x00000003030b7223 */ /* 0x000fc80000000000 */
[----:B------:R0:W1:Y:S01]  /*0260*/  MUFU.RSQ R0, R11 ;  /* 0x0000000b00007308 */ /* 0x0000620000001400 */
[----:B------:R-:W-:-:S04]  /*0270*/  IADD3 R10, PT, PT, R11, -0xd000000, RZ ;  /* 0xf30000000b0a7810 */ /* 0x000fc80007ffe0ff */
[----:B------:R-:W-:-:S13]  /*0280*/  ISETP.GT.U32.AND P0, PT, R10, 0x727fffff, PT ;  /* 0x727fffff0a00780c */ /* 0x000fda0003f04070 */
[----:B01----:R-:W-:Y:S05]  /*0290*/  @!P0 BRA `(.L_x_25) ;  /* 0x0000000000108947 */ /* 0x003fea0003800000 */
[----:B------:R-:W-:Y:S01]  /*02a0*/  IMAD.MOV.U32 R0, RZ, RZ, R11 ;  /* 0x000000ffff007224 */ /* 0x000fe200078e000b */
[----:B------:R-:W-:-:S07]  /*02b0*/  MOV R17, 0x2d0 ;  /* 0x000002d000117802 */ /* 0x000fce0000000f00 */
[----:B------:R-:W-:Y:S05]  /*02c0*/  CALL.REL.NOINC `($__internal_0_$__cuda_sm20_sqrt_rn_f32_slowpath) ;  /* 0x0000000c008c7944 */ /* 0x000fea0003c00000 */
[----:B------:R-:W-:Y:S05]  /*02d0*/  BRA `(.L_x_26) ;  /* 0x0000000000107947 */ /* 0x000fea0003800000 */
.L_x_25:
[----:B------:R-:W-:Y:S01]  /*02e0*/  FMUL.FTZ R22, R11, R0 ;  /* 0x000000000b167220 */ /* 0x000fe20000410000 */
[----:B------:R-:W-:-:S03]  /*02f0*/  FMUL.FTZ R0, R0, 0.5 ;  /* 0x3f00000000007820 */ /* 0x000fc60000410000 */
[----:B------:R-:W-:-:S04]  /*0300*/  FFMA R11, -R22, R22, R11 ;  /* 0x00000016160b7223 */ /* 0x000fc8000000010b */
[----:B------:R-:W-:-:S07]  /*0310*/  FFMA R22, R11, R0, R22 ;  /* 0x000000000b167223 */ /* 0x000fce0000000016 */
.L_x_26:
[----:B------:R-:W-:Y:S05]  /*0320*/  BSYNC.RECONVERGENT B0 ;  /* 0x0000000000007941 */ /* 0x000fea0003800200 */
.L_x_24:
[----:B------:R-:W-:-:S13]  /*0330*/  FSETP.GT.AND P0, PT, R22, 9.9999999747524270788e-07, PT ;  /* 0x358637bd1600780b */ /* 0x000fda0003f04000 */
[----:B------:R-:W-:Y:S05]  /*0340*/  @!P0 BRA `(.L_x_19) ;  /* 0x0000000400508947 */ /* 0x000fea0003800000 */
[----:B------:R-:W-:Y:S01]  /*0350*/  FMUL R22, R22, R22 ;  /* 0x0000001616167220 */ /* 0x000fe20000400000 */
[----:B------:R-:W-:Y:S03]  /*0360*/  BSSY.RECONVERGENT B3, `(.L_x_27) ;  /* 0x000000e000037945 */ /* 0x000fe60003800200 */
[----:B------:R-:W0:Y:S08]  /*0370*/  MUFU.RCP R11, R22 ;  /* 0x00000016000b7308 */ /* 0x000e300000001000 */
[----:B------:R-:W1:Y:S01]  /*0380*/  FCHK P0, R3, R22 ;  /* 0x0000001603007302 */ /* 0x000e620000000000 */
[----:B0-----:R-:W-:-:S04]  /*0390*/  FFMA R0, -R22, R11, 1 ;  /* 0x3f80000016007423 */ /* 0x001fc8000000010b */
[----:B------:R-:W-:-:S04]  /*03a0*/  FFMA R0, R11, R0, R11 ;  /* 0x000000000b007223 */ /* 0x000fc8000000000b */
[----:B------:R-:W-:-:S04]  /*03b0*/  FFMA R13, R0, R3, RZ ;  /* 0x00000003000d7223 */ /* 0x000fc800000000ff */
[----:B------:R-:W-:-:S04]  /*03c0*/  FFMA R10, -R22, R13, R3 ;  /* 0x0000000d160a7223 */ /* 0x000fc80000000103 */
[----:B------:R-:W-:Y:S01]  /*03d0*/  FFMA R13, R0, R10, R13 ;  /* 0x0000000a000d7223 */ /* 0x000fe2000000000d */
[----:B-1----:R-:W-:Y:S06]  /*03e0*/  @!P0 BRA `(.L_x_28) ;  /* 0x0000000000148947 */ /* 0x002fec0003800000 */
[----:B------:R-:W-:Y:S02]  /*03f0*/  MOV R0, R3 ;  /* 0x0000000300007202 */ /* 0x000fe40000000f00 */
[----:B------:R-:W-:Y:S02]  /*0400*/  MOV R3, R22 ;  /* 0x0000001600037202 */ /* 0x000fe40000000f00 */
[----:B------:R-:W-:-:S07]  /*0410*/  MOV R10, 0x430 ;  /* 0x00000430000a7802 */ /* 0x000fce0000000f00 */
[----:B------:R-:W-:Y:S05]  /*0420*/  CALL.REL.NOINC `($__internal_1_$__cuda_sm3x_div_rn_noftz_f32_slowpath) ;  /* 0x0000000c00907944 */ /* 0x000fea0003c00000 */
[----:B------:R-:W-:-:S07]  /*0430*/  IMAD.MOV.U32 R13, RZ, RZ, R0 ;  /* 0x000000ffff0d7224 */ /* 0x000fce00078e0000 */
.L_x_28:
[----:B------:R-:W-:Y:S05]  /*0440*/  BSYNC.RECONVERGENT B3 ;  /* 0x0000000000037941 */ /* 0x000fea0003800200 */
.L_x_27:
[----:B------:R-:W0:Y:S01]  /*0450*/  MUFU.RCP R3, R22 ;  /* 0x0000001600037308 */ /* 0x000e220000001000 */
[----:B------:R-:W-:Y:S07]  /*0460*/  BSSY.RECONVERGENT B3, `(.L_x_29) ;  /* 0x000000d000037945 */ /* 0x000fee0003800200 */
        /* <DEDUP_REMOVED lines=11> */
[----:B------:R-:W-:-:S07]  /*0520*/  MOV R16, R0 ;  /* 0x0000000000107202 */ /* 0x000fce0000000f00 */
.L_x_30:
[----:B------:R-:W-:Y:S05]  /*0530*/  BSYNC.RECONVERGENT B3 ;  /* 0x0000000000037941 */ /* 0x000fea0003800200 */
.L_x_29:
[C---:B------:R-:W-:Y:S01]  /*0540*/  FMUL R17, R22.reuse, R22 ;  /* 0x0000001616117220 */ /* 0x040fe20000400000 */
[----:B------:R-:W-:Y:S01]  /*0550*/  UMOV UR5, 0x40c00000 ;  /* 0x40c0000000057882 */ /* 0x000fe20000000000 */
[----:B------:R-:W-:Y:S01]  /*0560*/  BSSY.RECONVERGENT B3, `(.L_x_31) ;  /* 0x0000010000037945 */ /* 0x000fe20003800200 */
[----:B------:R-:W-:Y:S02]  /*0570*/  IMAD.U32 R12, RZ, RZ, UR5 ;  /* 0x00000005ff0c7e24 */ /* 0x000fe4000f8e00ff */
[----:B------:R-:W-:-:S04]  /*0580*/  FMUL R17, R22, R17 ;  /* 0x0000001116117220 */ /* 0x000fc80000400000 */
[----:B------:R-:W0:Y:S08]  /*0590*/  MUFU.RCP R0, R17 ;  /* 0x0000001100007308 */ /* 0x000e300000001000 */
[----:B------:R-:W1:Y:S01]  /*05a0*/  FCHK P0, R12, R17 ;  /* 0x000000110c007302 */ /* 0x000e620000000000 */
[----:B0-----:R-:W-:-:S04]  /*05b0*/  FFMA R3, -R17, R0, 1 ;  /* 0x3f80000011037423 */ /* 0x001fc80000000100 */
[----:B------:R-:W-:-:S04]  /*05c0*/  FFMA R0, R0, R3, R0 ;  /* 0x0000000300007223 */ /* 0x000fc80000000000 */
[----:B------:R-:W-:-:S04]  /*05d0*/  FFMA R15, R0, 6, RZ ;  /* 0x40c00000000f7823 */ /* 0x000fc800000000ff */
[----:B------:R-:W-:-:S04]  /*05e0*/  FFMA R10, -R17, R15, 6 ;  /* 0x40c00000110a7423 */ /* 0x000fc8000000010f */
[----:B------:R-:W-:Y:S01]  /*05f0*/  FFMA R15, R0, R10, R15 ;  /* 0x0000000a000f7223 */ /* 0x000fe2000000000f */
[----:B-1----:R-:W-:Y:S06]  /*0600*/  @!P0 BRA `(.L_x_32) ;  /* 0x0000000000148947 */ /* 0x002fec0003800000 */
[----:B------:R-:W-:Y:S01]  /*0610*/  HFMA2 R0, -RZ, RZ, 2.375, 0 ;  /* 0x40c00000ff007431 */ /* 0x000fe200000001ff */
[----:B------:R-:W-:Y:S02]  /*0620*/  MOV R3, R17 ;  /* 0x0000001100037202 */ /* 0x000fe40000000f00 */
[----:B------:R-:W-:-:S07]  /*0630*/  MOV R10, 0x650 ;  /* 0x00000650000a7802 */ /* 0x000fce0000000f00 */
[----:B------:R-:W-:Y:S05]  /*0640*/  CALL.REL.NOINC `($__internal_1_$__cuda_sm3x_div_rn_noftz_f32_slowpath) ;  /* 0x0000000c00087944 */ /* 0x000fea0003c00000 */
[----:B------:R-:W-:-:S07]  /*0650*/  MOV R15, R0 ;  /* 0x00000000000f7202 */ /* 0x000fce0000000f00 */
.L_x_32:
[----:B------:R-:W-:Y:S05]  /*0660*/  BSYNC.RECONVERGENT B3 ;  /* 0x0000000000037941 */ /* 0x000fea0003800200 */
.L_x_31:
[----:B------:R-:W0:Y:S01]  /*0670*/  MUFU.RCP R0, R17 ;  /* 0x0000001100007308 */ /* 0x000e220000001000 */
[----:B------:R-:W-:Y:S01]  /*0680*/  UMOV UR5, 0x41400000 ;  /* 0x4140000000057882 */ /* 0x000fe20000000000 */
[----:B------:R-:W-:Y:S01]  /*0690*/  BSSY.RECONVERGENT B3, `(.L_x_33) ;  /* 0x000000e000037945 */ /* 0x000fe20003800200 */
[----:B------:R-:W-:-:S05]  /*06a0*/  IMAD.U32 R12, RZ, RZ, UR5 ;  /* 0x00000005ff0c7e24 */ /* 0x000fca000f8e00ff */
[----:B------:R-:W1:Y:S01]  /*06b0*/  FCHK P0, -R12, R17 ;  /* 0x000000110c007302 */ /* 0x000e620000000100 */
[----:B0-----:R-:W-:-:S04]  /*06c0*/  FFMA R3, -R17, R0, 1 ;  /* 0x3f80000011037423 */ /* 0x001fc80000000100 */
[----:B------:R-:W-:-:S04]  /*06d0*/  FFMA R0, R0, R3, R0 ;  /* 0x0000000300007223 */ /* 0x000fc80000000000 */
[----:B------:R-:W-:-:S04]  /*06e0*/  FFMA R3, R0, -12, RZ ;  /* 0xc140000000037823 */ /* 0x000fc800000000ff */
[----:B------:R-:W-:-:S04]  /*06f0*/  FFMA R10, -R17, R3, -12 ;  /* 0xc1400000110a7423 */ /* 0x000fc80000000103 */
[----:B------:R-:W-:Y:S01]  /*0700*/  FFMA R10, R0, R10, R3 ;  /* 0x0000000a000a7223 */ /* 0x000fe20000000003 */
[----:B-1----:R-:W-:Y:S06]  /*0710*/  @!P0 BRA `(.L_x_34) ;  /* 0x0000000000148947 */ /* 0x002fec0003800000 */
[----:B------:R-:W-:Y:S01]  /*0720*/  HFMA2 R0, -RZ, RZ, -2.625, 0 ;  /* 0xc1400000ff007431 */ /* 0x000fe200000001ff */
[----:B------:R-:W-:Y:S02]  /*0730*/  MOV R3, R17 ;  /* 0x0000001100037202 */ /* 0x000fe40000000f00 */
[----:B------:R-:W-:-:S07]  /*0740*/  MOV R10, 0x760 ;  /* 0x00000760000a7802 */ /* 0x000fce0000000f00 */
[----:B------:R-:W-:Y:S05]  /*0750*/  CALL.REL.NOINC `($__internal_1_$__cuda_sm3x_div_rn_noftz_f32_slowpath) ;  /* 0x0000000800c47944 */ /* 0x000fea0003c00000 */
[----:B------:R-:W-:-:S07]  /*0760*/  MOV R10, R0 ;  /* 0x00000000000a7202 */ /* 0x000fce0000000f00 */
.L_x_34:
[----:B------:R-:W-:Y:S05]  /*0770*/  BSYNC.RECONVERGENT B3 ;  /* 0x0000000000037941 */ /* 0x000fea0003800200 */
.L_x_33:
        /* <DEDUP_REMOVED lines=9> */
[----:B------:R-:W-:Y:S01]  /*0810*/  IMAD.MOV.U32 R0, RZ, RZ, R10 ;  /* 0x000000ffff007224 */ /* 0x000fe200078e000a */
[----:B------:R-:W-:Y:S02]  /*0820*/  MOV R3, R17 ;  /* 0x0000001100037202 */ /* 0x000fe40000000f00 */
[----:B------:R-:W-:-:S07]  /*0830*/  MOV R10, 0x850 ;  /* 0x00000850000a7802 */ /* 0x000fce0000000f00 */
[----:B------:R-:W-:Y:S05]  /*0840*/  CALL.REL.NOINC `($__internal_1_$__cuda_sm3x_div_rn_noftz_f32_slowpath) ;  /* 0x0000000800887944 */ /* 0x000fea0003c00000 */
.L_x_36:
[----:B------:R-:W-:Y:S05]  /*0850*/  BSYNC.RECONVERGENT B3 ;  /* 0x0000000000037941 */ /* 0x000fea0003800200 */
.L_x_35:
[----:B------:R-:W-:-:S04]  /*0860*/  FADD R15, R0, R15 ;  /* 0x0000000f000f7221 */ /* 0x000fc80000000000 */
[C---:B------:R-:W-:Y:S01]  /*0870*/  FFMA R4, R15.reuse, R13, R4 ;  /* 0x0000000d0f047223 */ /* 0x040fe20000000004 */
[----:B------:R-:W-:-:S07]  /*0880*/  FFMA R5, R15, R16, R5 ;  /* 0x000000100f057223 */ /* 0x000fce0000000005 */
.L_x_19:
[----:B------:R-:W-:Y:S05]  /*0890*/  BSYNC.RECONVERGENT B2 ;  /* 0x0000000000027941 */ /* 0x000fea0003800200 */
.L_x_18:
[----:B------:R-:W-:Y:S01]  /*08a0*/  UIADD3 UR5, UPT, UPT, UR4, 0x1, URZ ;  /* 0x0000000104057890 */ /* 0x000fe2000fffe0ff */
[----:B------:R-:W-:Y:S05]  /*08b0*/  BSSY.RECONVERGENT B2, `(.L_x_37) ;  /* 0x000007b000027945 */ /* 0x000fea0003800200 */
[----:B------:R-:W-:-:S13]  /*08c0*/  ISETP.NE.AND P0, PT, R2, UR5, PT ;  /* 0x0000000502007c0c */ /* 0x000fda000bf05270 */
        /* <DEDUP_REMOVED lines=13> */
.L_x_40:
[----:B------:R-:W-:Y:S05]  /*09a0*/  BSYNC.RECONVERGENT B0 ;  /* 0x0000000000007941 */ /* 0x000fea0003800200 */
.L_x_39:
[----:B------:R-:W-:Y:S04]  /*09b0*/  BSSY.RECONVERGENT B0, `(.L_x_41) ;  /* 0x0000004000007945 */ /* 0x000fe80003800200 */
[----:B------:R-:W-:Y:S05]  /*09c0*/  @P1 BRA `(.L_x_42) ;  /* 0x0000000000081947 */ /* 0x000fea0003800000 */
[----:B------:R-:W-:-:S13]  /*09d0*/  FSETP.GTU.AND P0, PT, R15, -125, PT ;  /* 0xc2fa00000f00780b */ /* 0x000fda0003f0c000 */
[----:B------:R-:W-:-:S07]  /*09e0*/  @!P0 FADD R15, R15, 250 ;  /* 0x437a00000f0f8421 */ /* 0x000fce0000000000 */
.L_x_42:
[----:B------:R-:W-:Y:S05]  /*09f0*/  BSYNC.RECONVERGENT B0 ;  /* 0x0000000000007941 */ /* 0x000fea0003800200 */
.L_x_41:
[----:B------:R-:W-:Y:S01]  /*0a00*/  FMUL R0, R15, R15 ;  /* 0x0000000f0f007220 */ /* 0x000fe20000400000 */
[----:B------:R-:W-:Y:S03]  /*0a10*/  BSSY.RECONVERGENT B0, `(.L_x_43) ;  /* 0x000000e000007945 */ /* 0x000fe60003800200 */
[----:B------:R-:W-:-:S04]  /*0a20*/  FFMA R11, R3, R3, R0 ;  /* 0x00000003030b7223 */ /* 0x000fc80000000000 */
[----:B------:R0:W1:Y:S01]  /*0a30*/  MUFU.RSQ R0, R11 ;  /* 0x0000000b00007308 */ /* 0x0000620000001400 */
[----:B------:R-:W-:-:S04]  /*0a40*/  IADD3 R10, PT, PT, R11, -0xd000000, RZ ;  /* 0xf30000000b0a7810 */ /* 0x000fc80007ffe0ff */
[----:B------:R-:W-:-:S13]  /*0a50*/  ISETP.GT.U32.AND P0, PT, R10, 0x727fffff, PT ;  /* 0x727fffff0a00780c */ /* 0x000fda0003f04070 */
[----:B01----:R-:W-:Y:S05]  /*0a60*/  @!P0 BRA `(.L_x_44) ;  /* 0x0000000000108947 */ /* 0x003fea0003800000 */
[----:B------:R-:W-:Y:S02]  /*0a70*/  MOV R0, R11 ;  /* 0x0000000b00007202 */ /* 0x000fe40000000f00 */
[----:B------:R-:W-:-:S07]  /*0a80*/  MOV R17, 0xaa0 ;  /* 0x00000aa000117802 */ /* 0x000fce0000000f00 */
[----:B------:R-:W-:Y:S05]  /*0a90*/  CALL.REL.NOINC `($__internal_0_$__cuda_sm20_sqrt_rn_f32_slowpath) ;  /* 0x0000000400987944 */ /* 0x000fea0003c00000 */
[----:B------:R-:W-:Y:S05]  /*0aa0*/  BRA `(.L_x_45) ;  /* 0x0000000000107947 */ /* 0x000fea0003800000 */
.L_x_44:
[----:B------:R-:W-:Y:S01]  /*0ab0*/  FMUL.FTZ R22, R11, R0 ;  /* 0x000000000b167220 */ /* 0x000fe20000410000 */
[----:B------:R-:W-:-:S03]  /*0ac0*/  FMUL.FTZ R0, R0, 0.5 ;  /* 0x3f00000000007820 */ /* 0x000fc60000410000 */
[----:B------:R-:W-:-:S04]  /*0ad0*/  FFMA R11, -R22, R22, R11 ;  /* 0x00000016160b7223 */ /* 0x000fc8000000010b */
[----:B------:R-:W-:-:S07]  /*0ae0*/  FFMA R22, R11, R0, R22 ;  /* 0x000000000b167223 */ /* 0x000fce0000000016 */
.L_x_45:
[----:B------:R-:W-:Y:S05]  /*0af0*/  BSYNC.RECONVERGENT B0 ;  /* 0x0000000000007941 */ /* 0x000fea0003800200 */
.L_x_43:
        /* <DEDUP_REMOVED lines=16> */
[----:B------:R-:W-:-:S07]  /*0c00*/  MOV R13, R0 ;  /* 0x00000000000d7202 */ /* 0x000fce0000000f00 */
.L_x_47:
[----:B------:R-:W-:Y:S05]  /*0c10*/  BSYNC.RECONVERGENT B3 ;  /* 0x0000000000037941 */ /* 0x000fea0003800200 */
.L_x_46:
        /* <DEDUP_REMOVED lines=9> */
[----:B------:R-:W-:Y:S01]  /*0cb0*/  MOV R0, R15 ;  /* 0x0000000f00007202 */ /* 0x000fe20000000f00 */
[----:B------:R-:W-:Y:S01]  /*0cc0*/  IMAD.MOV.U32 R3, RZ, RZ, R22 ;  /* 0x000000ffff037224 */ /* 0x000fe200078e0016 */
[----:B------:R-:W-:-:S07]  /*0cd0*/  MOV R10, 0xcf0 ;  /* 0x00000cf0000a7802 */ /* 0x000fce0000000f00 */
[----:B------:R-:W-:Y:S05]  /*0ce0*/  CALL.REL.NOINC `($__internal_1_$__cuda_sm3x_div_rn_noftz_f32_slowpath) ;  /* 0x0000000400607944 */ /* 0x000fea0003c00000 */
[----:B------:R-:W-:-:S07]  /*0cf0*/  MOV R16, R0 ;  /* 0x0000000000107202 */ /* 0x000fce0000000f00 */
.L_x_49:
[----:B------:R-:W-:Y:S05]  /*0d00*/  BSYNC.RECONVERGENT B3 ;  /* 0x0000000000037941 */ /* 0x000fea0003800200 */
.L_x_48:
[C---:B------:R-:W-:Y:S01]  /*0d10*/  FMUL R17, R22.reuse, R22 ;  /* 0x0000001616117220 */ /* 0x040fe20000400000 */
[----:B------:R-:W-:Y:S01]  /*0d20*/  UMOV UR5, 0x40c00000 ;  /* 0x40c0000000057882 */ /* 0x000fe20000000000 */
[----:B------:R-:W-:Y:S01]  /*0d30*/  BSSY.RECONVERGENT B3, `(.L_x_50) ;  /* 0x0000010000037945 */ /* 0x000fe20003800200 */
[----:B------:R-:W-:Y:S01]  /*0d40*/  MOV R12, UR5 ;  /* 0x00000005000c7c02 */ /* 0x000fe20008000f00 */
        /* <DEDUP_REMOVED lines=9> */
[----:B------:R-:W-:Y:S02]  /*0de0*/  HFMA2 R0, -RZ, RZ, 2.375, 0 ;  /* 0x40c00000ff007431 */ /* 0x000fe400000001ff */
[----:B------:R-:W-:Y:S01]  /*0df0*/  IMAD.MOV.U32 R3, RZ, RZ, R17 ;  /* 0x000000ffff037224 */ /* 0x000fe200078e0011 */
[----:B------:R-:W-:-:S07]  /*0e00*/  MOV R10, 0xe20 ;  /* 0x00000e20000a7802 */ /* 0x000fce0000000f00 */
[----:B------:R-:W-:Y:S05]  /*0e10*/  CALL.REL.NOINC `($__internal_1_$__cuda_sm3x_div_rn_noftz_f32_slowpath) ;  /* 0x0000000400147944 */ /* 0x000fea0003c00000 */
[----:B------:R-:W-:-:S07]  /*0e20*/  MOV R15, R0 ;  /* 0x00000000000f7202 */ /* 0x000fce0000000f00 */
.L_x_51:
[----:B------:R-:W-:Y:S05]  /*0e30*/  BSYNC.RECONVERGENT B3 ;  /* 0x0000000000037941 */ /* 0x000fea0003800200 */
.L_x_50:
[----:B------:R-:W0:Y:S01]  /*0e40*/  MUFU.RCP R0, R17 ;  /* 0x0000001100007308 */ /* 0x000e220000001000 */
[----:B------:R-:W-:Y:S01]  /*0e50*/  UMOV UR5, 0x41400000 ;  /* 0x4140000000057882 */ /* 0x000fe20000000000 */
[----:B------:R-:W-:Y:S01]  /*0e60*/  BSSY.RECONVERGENT B3, `(.L_x_52) ;  /* 0x000000e000037945 */ /* 0x000fe20003800200 */
[----:B------:R-:W-:-:S05]  /*0e70*/  MOV R12, UR5 ;  /* 0x00000005000c7c02 */ /* 0x000fca0008000f00 */
[----:B------:R-:W1:Y:S01]  /*0e80*/  FCHK P0, -R12, R17 ;  /* 0x000000110c007302 */ /* 0x000e620000000100 */
[----:B0-----:R-:W-:-:S04]  /*0e90*/  FFMA R3, -R17, R0, 1 ;  /* 0x3f80000011037423 */ /* 0x001fc80000000100 */
[----:B------:R-:W-:-:S04]  /*0ea0*/  FFMA R0, R0, R3, R0 ;  /* 0x0000000300007223 */ /* 0x000fc80000000000 */
[----:B------:R-:W-:-:S04]  /*0eb0*/  FFMA R3, R0, -12, RZ ;  /* 0xc140000000037823 */ /* 0x000fc800000000ff */
[----:B------:R-:W-:-:S04]  /*0ec0*/  FFMA R10, -R17, R3, -12 ;  /* 0xc1400000110a7423 */ /* 0x000fc80000000103 */
[----:B------:R-:W-:Y:S01]  /*0ed0*/  FFMA R10, R0, R10, R3 ;  /* 0x0000000a000a7223 */ /* 0x000fe20000000003 */
[----:B-1----:R-:W-:Y:S06]  /*0ee0*/  @!P0 BRA `(.L_x_53) ;  /* 0x0000000000148947 */ /* 0x002fec0003800000 */
[----:B------:R-:W-:Y:S02]  /*0ef0*/  HFMA2 R0, -RZ, RZ, -2.625, 0 ;  /* 0xc1400000ff007431 */ /* 0x000fe400000001ff */
[----:B------:R-:W-:Y:S01]  /*0f00*/  IMAD.MOV.U32 R3, RZ, RZ, R17 ;  /* 0x000000ffff037224 */ /* 0x000fe200078e0011 */
[----:B------:R-:W-:-:S07]  /*0f10*/  MOV R10, 0xf30 ;  /* 0x00000f30000a7802 */ /* 0x000fce0000000f00 */
[----:B------:R-:W-:Y:S05]  /*0f20*/  CALL.REL.NOINC `($__internal_1_$__cuda_sm3x_div_rn_noftz_f32_slowpath) ;  /* 0x0000000000d07944 */ /* 0x000fea0003c00000 */
[----:B------:R-:W-:-:S07]  /*0f30*/  MOV R10, R0 ;  /* 0x00000000000a7202 */ /* 0x000fce0000000f00 */
.L_x_53:
[----:B------:R-:W-:Y:S05]  /*0f40*/  BSYNC.RECONVERGENT B3 ;  /* 0x0000000000037941 */ /* 0x000fea0003800200 */
.L_x_52:
        /* <DEDUP_REMOVED lines=13> */
.L_x_55:
[----:B------:R-:W-:Y:S05]  /*1020*/  BSYNC.RECONVERGENT B3 ;  /* 0x0000000000037941 */ /* 0x000fea0003800200 */
.L_x_54:
[----:B------:R-:W-:-:S04]  /*1030*/  FADD R15, R0, R15 ;  /* 0x0000000f000f7221 */ /* 0x000fc80000000000 */
[C---:B------:R-:W-:Y:S01]  /*1040*/  FFMA R4, R15.reuse, R13, R4 ;  /* 0x0000000d0f047223 */ /* 0x040fe20000000004 */
[----:B------:R-:W-:-:S07]  /*1050*/  FFMA R5, R15, R16, R5 ;  /* 0x000000100f057223 */ /* 0x000fce0000000005 */
.L_x_38:
[----:B------:R-:W-:Y:S05]  /*1060*/  BSYNC.RECONVERGENT B2 ;  /* 0x0000000000027941 */ /* 0x000fea0003800200 */
.L_x_37:
[----:B------:R-:W-:Y:S01]  /*1070*/  UIADD3 UR4, UPT, UPT, UR4, 0x2, URZ ;  /* 0x0000000204047890 */ /* 0x000fe2000fffe0ff */
[----:B------:R-:W-:Y:S01]  /*1080*/  IADD3 R8, P0, PT, R8, 0x30, RZ ;  /* 0x0000003008087810 */ /* 0x000fe20007f1e0ff */
[----:B------:R-:W-:Y:S02]  /*1090*/  VIADD R14, R14, 0x2 ;  /* 0x000000020e0e7836 */ /* 0x000fe40000000000 */
[----:B------:R-:W-:Y:S01]  /*10a0*/  UISETP.NE.AND UP0, UPT, UR4, 0x2710, UPT ;  /* 0x000027100400788c */ /* 0x000fe2000bf05270 */
[----:B-1----:R-:W-:-:S08]  /*10b0*/  IADD3.X R9, PT, PT, RZ, R9, RZ, P0, !PT ;  /* 0x00000009ff097210 */ /* 0x002fd000007fe4ff */
[----:B------:R-:W-:Y:S05]  /*10c0*/  BRA.U UP0, `(.L_x_56) ;  /* 0xfffffff100047547 */ /* 0x000fea000b83ffff */
[----:B------:R-:W-:Y:S01]  /*10d0*/  STG.E.64 desc[UR6][R6.64+0x10], R4 ;  /* 0x0000100406007986 */ /* 0x000fe2000c101b06 */
[----:B------:R-:W-:Y:S06]  /*10e0*/  BAR.SYNC.DEFER_BLOCKING 0x0 ;  /* 0x0000000000007b1d */ /* 0x000fec0000010000 */
[----:B------:R-:W-:Y:S05]  /*10f0*/  EXIT ;  /* 0x000000000000794d */ /* 0x000fea0003800000 */
        .weak           $__internal_0_$__cuda_sm20_sqrt_rn_f32_slowpath
        .type           $__internal_0_$__cuda_sm20_sqrt_rn_f32_slowpath,@function
        .size           $__internal_0_$__cuda_sm20_sqrt_rn_f32_slowpath,($__internal_1_$__cuda_sm3x_div_rn_noftz_f32_slowpath - $__internal_0_$__cuda_sm20_sqrt_rn_f32_slowpath)
$__internal_0_$__cuda_sm20_sqrt_rn_f32_slowpath:
[----:B------:R-:W-:-:S13]  /*1100*/  LOP3.LUT P0, RZ, R0, 0x7fffffff, RZ, 0xc0, !PT ;  /* 0x7fffffff00ff7812 */ /* 0x000fda000780c0ff */
[----:B------:R-:W-:Y:S01]  /*1110*/  @!P0 MOV R10, R0 ;  /* 0x00000000000a8202 */ /* 0x000fe20000000f00 */
[----:B------:R-:W-:Y:S06]  /*1120*/  @!P0 BRA `(.L_x_57) ;  /* 0x0000000000408947 */ /* 0x000fec0003800000 */
[----:B------:R-:W-:-:S13]  /*1130*/  FSETP.GEU.FTZ.AND P0, PT, R0, RZ, PT ;  /* 0x000000ff0000720b */ /* 0x000fda0003f1e000 */
[----:B------:R-:W-:Y:S01]  /*1140*/  @!P0 MOV R10, 0x7fffffff ;  /* 0x7fffffff000a8802 */ /* 0x000fe20000000f00 */
[----:B------:R-:W-:Y:S06]  /*1150*/  @!P0 BRA `(.L_x_57) ;  /* 0x0000000000348947 */ /* 0x000fec0003800000 */
[----:B------:R-:W-:-:S13]  /*1160*/  FSETP.GTU.FTZ.AND P0, PT, |R0|, +INF , PT ;  /* 0x7f8000000000780b */ /* 0x000fda0003f1c200 */
[----:B------:R-:W-:Y:S01]  /*1170*/  @P0 FADD.FTZ R10, R0, 1 ;  /* 0x3f800000000a0421 */ /* 0x000fe20000010000 */
[----:B------:R-:W-:Y:S06]  /*1180*/  @P0 BRA `(.L_x_57) ;  /* 0x0000000000280947 */ /* 0x000fec0003800000 */
[----:B------:R-:W-:-:S13]  /*1190*/  FSETP.NEU.FTZ.AND P0, PT, |R0|, +INF , PT ;  /* 0x7f8000000000780b */ /* 0x000fda0003f1d200 */
[----:B------:R-:W-:-:S04]  /*11a0*/  @P0 FFMA R11, R0, 1.84467440737095516160e+19, RZ ;  /* 0x5f800000000b0823 */ /* 0x000fc800000000ff */
[----:B------:R-:W0:Y:S02]  /*11b0*/  @P0 MUFU.RSQ R10, R11 ;  /* 0x0000000b000a0308 */ /* 0x000e240000001400 */
[----:B0-----:R-:W-:Y:S01]  /*11c0*/  @P0 FMUL.FTZ R12, R11, R10 ;  /* 0x0000000a0b0c0220 */ /* 0x001fe20000410000 */
[----:B------:R-:W-:Y:S01]  /*11d0*/  @P0 FMUL.FTZ R16, R10, 0.5 ;  /* 0x3f0000000a100820 */ /* 0x000fe20000410000 */
[----:B------:R-:W-:Y:S02]  /*11e0*/  @!P0 IMAD.MOV.U32 R10, RZ, RZ, R0 ;  /* 0x000000ffff0a8224 */ /* 0x000fe400078e0000 */
[----:B------:R-:W-:-:S04]  /*11f0*/  @P0 FADD.FTZ R13, -R12, -RZ ;  /* 0x800000ff0c0d0221 */ /* 0x000fc80000010100 */
[----:B------:R-:W-:-:S04]  /*1200*/  @P0 FFMA R13, R12, R13, R11 ;  /* 0x0000000d0c0d0223 */ /* 0x000fc8000000000b */
[----:B------:R-:W-:-:S04]  /*1210*/  @P0 FFMA R13, R13, R16, R12 ;  /* 0x000000100d0d0223 */ /* 0x000fc8000000000c */
[----:B------:R-:W-:-:S07]  /*1220*/  @P0 FMUL.FTZ R10, R13, 2.3283064365386962891e-10 ;  /* 0x2f8000000d0a0820 */ /* 0x000fce0000410000 */
.L_x_57:
[----:B------:R-:W-:Y:S01]  /*1230*/  HFMA2 R11, -RZ, RZ, 0, 0 ;  /* 0x00000000ff0b7431 */ /* 0x000fe200000001ff */
[----:B------:R-:W-:Y:S02]  /*1240*/  MOV R22, R10 ;  /* 0x0000000a00167202 */ /* 0x000fe40000000f00 */
[----:B------:R-:W-:-:S04]  /*1250*/  MOV R10, R17 ;  /* 0x00000011000a7202 */ /* 0x000fc80000000f00 */
[----:B------:R-:W-:Y:S05]  /*1260*/  RET.REL.NODEC R10 `(_Z19kernel_ComputeForcePv) ;  /* 0xffffffec0a647950 */ /* 0x000fea0003c3ffff */
        .weak           $__internal_1_$__cuda_sm3x_div_rn_noftz_f32_slowpath
        .type           $__internal_1_$__cuda_sm3x_div_rn_noftz_f32_slowpath,@function
        .size           $__internal_1_$__cuda_sm3x_div_rn_noftz_f32_slowpath,(.L_x_71 - $__internal_1_$__cuda_sm3x_div_rn_noftz_f32_slowpath)
$__internal_1_$__cuda_sm3x_div_rn_noftz_f32_slowpath:
[----:B------:R-:W-:Y:S01]  /*1270*/  SHF.R.U32.HI R11, RZ, 0x17, R3 ;  /* 0x00000017ff0b7819 */ /* 0x000fe20000011603 */
[----:B------:R-:W-:Y:S01]  /*1280*/  BSSY.RECONVERGENT B0, `(.L_x_58) ;  /* 0x0000062000007945 */ /* 0x000fe20003800200 */
[----:B------:R-:W-:Y:S02]  /*1290*/  SHF.R.U32.HI R20, RZ, 0x17, R0 ;  /* 0x00000017ff147819 */ /* 0x000fe40000011600 */
[----:B------:R-:W-:Y:S02]  /*12a0*/  LOP3.LUT R11, R11, 0xff, RZ, 0xc0, !PT ;  /* 0x000000ff0b0b7812 */ /* 0x000fe400078ec0ff */
[----:B------:R-:W-:-:S03]  /*12b0*/  LOP3.LUT R20, R20, 0xff, RZ, 0xc0, !PT ;  /* 0x000000ff14147812 */ /* 0x000fc600078ec0ff */
[----:B------:R-:W-:Y:S01]  /*12c0*/  VIADD R19, R11, 0xffffffff ;  /* 0xffffffff0b137836 */ /* 0x000fe20000000000 */
[----:B------:R-:W-:-:S04]  /*12d0*/  IADD3 R18, PT, PT, R20, -0x1, RZ ;  /* 0xffffffff14127810 */ /* 0x000fc80007ffe0ff */
[----:B------:R-:W-:-:S04]  /*12e0*/  ISETP.GT.U32.AND P0, PT, R19, 0xfd, PT ;  /* 0x000000fd1300780c */ /* 0x000fc80003f04070 */
[----:B------:R-:W-:-:S13]  /*12f0*/  ISETP.GT.U32.OR P0, PT, R18, 0xfd, P0 ;  /* 0x000000fd1200780c */ /* 0x000fda0000704470 */
[----:B------:R-:W-:Y:S01]  /*1300*/  @!P0 MOV R12, RZ ;  /* 0x000000ff000c8202 */ /* 0x000fe20000000f00 */
[----:B------:R-:W-:Y:S06]  /*1310*/  @!P0 BRA `(.L_x_59) ;  /* 0x00000000005c8947 */ /* 0x000fec0003800000 */
[----:B------:R-:W-:Y:S02]  /*1320*/  FSETP.GTU.FTZ.AND P0, PT, |R0|, +INF , PT ;  /* 0x7f8000000000780b */ /* 0x000fe40003f1c200 */
[----:B------:R-:W-:-:S04]  /*1330*/  FSETP.GTU.FTZ.AND P1, PT, |R3|, +INF , PT ;  /* 0x7f8000000300780b */ /* 0x000fc80003f3c200 */
[----:B------:R-:W-:-:S13]  /*1340*/  PLOP3.LUT P0, PT, P0, P1, PT, 0xf8, 0x8f ;  /* 0x00000000008f781c */ /* 0x000fda0000703f70 */
[----:B------:R-:W-:Y:S05]  /*1350*/  @P0 BRA `(.L_x_60) ;  /* 0x00000004004c0947 */ /* 0x000fea0003800000 */
[----:B------:R-:W-:-:S13]  /*1360*/  LOP3.LUT P0, RZ, R3, 0x7fffffff, R0, 0xc8, !PT ;  /* 0x7fffffff03ff7812 */ /* 0x000fda000780c800 */
[----:B------:R-:W-:Y:S05]  /*1370*/  @!P0 BRA `(.L_x_61) ;  /* 0x00000004003c8947 */ /* 0x000fea0003800000 */
[C---:B------:R-:W-:Y:S02]  /*1380*/  FSETP.NEU.FTZ.AND P2, PT, |R0|.reuse, +INF , PT ;  /* 0x7f8000000000780b */ /* 0x040fe40003f5d200 */
[----:B------:R-:W-:Y:S02]  /*1390*/  FSETP.NEU.FTZ.AND P1, PT, |R3|, +INF , PT ;  /* 0x7f8000000300780b */ /* 0x000fe40003f3d200 */
[----:B------:R-:W-:-:S11]  /*13a0*/  FSETP.NEU.FTZ.AND P0, PT, |R0|, +INF , PT ;  /* 0x7f8000000000780b */ /* 0x000fd60003f1d200 */
[----:B------:R-:W-:Y:S05]  /*13b0*/  @!P1 BRA !P2, `(.L_x_61) ;  /* 0x00000004002c9947 */ /* 0x000fea0005000000 */
[----:B------:R-:W-:-:S04]  /*13c0*/  LOP3.LUT P2, RZ, R0, 0x7fffffff, RZ, 0xc0, !PT ;  /* 0x7fffffff00ff7812 */ /* 0x000fc8000784c0ff */
[----:B------:R-:W-:-:S13]  /*13d0*/  PLOP3.LUT P1, PT, P1, P2, PT, 0x2f, 0xf2 ;  /* 0x0000000000f2781c */ /* 0x000fda0000f24577 */
[----:B------:R-:W-:Y:S05]  /*13e0*/  @P1 BRA `(.L_x_62) ;  /* 0x0000000400181947 */ /* 0x000fea0003800000 */
[----:B------:R-:W-:-:S04]  /*13f0*/  LOP3.LUT P1, RZ, R3, 0x7fffffff, RZ, 0xc0, !PT ;  /* 0x7fffffff03ff7812 */ /* 0x000fc8000782c0ff */
[----:B------:R-:W-:-:S13]  /*1400*/  PLOP3.LUT P0, PT, P0, P1, PT, 0x2f, 0xf2 ;  /* 0x0000000000f2781c */ /* 0x000fda0000702577 */
[----:B------:R-:W-:Y:S05]  /*1410*/  @P0 BRA `(.L_x_63) ;  /* 0x0000000400000947 */ /* 0x000fea0003800000 */
[----:B------:R-:W-:Y:S02]  /*1420*/  ISETP.GE.AND P0, PT, R18, RZ, PT ;  /* 0x000000ff1200720c */ /* 0x000fe40003f06270 */
[----:B------:R-:W-:-:S11]  /*1430*/  ISETP.GE.AND P1, PT, R19, RZ, PT ;  /* 0x000000ff1300720c */ /* 0x000fd60003f26270 */
[----:B------:R-:W-:Y:S01]  /*1440*/  @P0 MOV R12, RZ ;  /* 0x000000ff000c0202 */ /* 0x000fe20000000f00 */
[----:B------:R-:W-:Y:S02]  /*1450*/  @!P0 IMAD.MOV.U32 R12, RZ, RZ, -0x40 ;  /* 0xffffffc0ff0c8424 */ /* 0x000fe400078e00ff */
[----:B------:R-:W-:Y:S01]  /*1460*/  @!P0 FFMA R0, R0, 1.84467440737095516160e+19, RZ ;  /* 0x5f80000000008823 */ /* 0x000fe200000000ff */
[----:B------:R-:W-:Y:S02]  /*1470*/  @!P1 FFMA R3, R3, 1.84467440737095516160e+19, RZ ;  /* 0x5f80000003039823 */ /* 0x000fe400000000ff */
[----:B------:R-:W-:-:S07]  /*1480*/  @!P1 IADD3 R12, PT, PT, R12, 0x40, RZ ;  /* 0x000000400c0c9810 */ /* 0x000fce0007ffe0ff */
.L_x_59:
[----:B------:R-:W-:Y:S01]  /*1490*/  LEA R18, R11, 0xc0800000, 0x17 ;  /* 0xc08000000b127811 */ /* 0x000fe200078eb8ff */
[----:B------:R-:W-:Y:S01]  /*14a0*/  BSSY.RECONVERGENT B1, `(.L_x_64) ;  /* 0x0000036000017945 */ /* 0x000fe20003800200 */
[----:B------:R-:W-:Y:S02]  /*14b0*/  IADD3 R20, PT, PT, R20, -0x7f, RZ ;  /* 0xffffff8114147810 */ /* 0x000fe40007ffe0ff */
[----:B------:R-:W-:-:S03]  /*14c0*/  IADD3 R21, PT, PT, -R18, R3, RZ ;  /* 0x0000000312157210 */ /* 0x000fc60007ffe1ff */
[----:B------:R-:W-:Y:S01]  /*14d0*/  IMAD R0, R20, -0x800000, R0 ;  /* 0xff80000014007824 */ /* 0x000fe200078e0200 */
[----:B------:R-:W0:Y:S01]  /*14e0*/  MUFU.RCP R18, R21 ;  /* 0x0000001500127308 */ /* 0x000e220000001000 */
[----:B------:R-:W-:-:S04]  /*14f0*/  FADD.FTZ R19, -R21, -RZ ;  /* 0x800000ff15137221 */ /* 0x000fc80000010100 */
[----:B0-----:R-:W-:-:S04]  /*1500*/  FFMA R3, R18, R19, 1 ;  /* 0x3f80000012037423 */ /* 0x001fc80000000013 */
[----:B------:R-:W-:-:S04]  /*1510*/  FFMA R18, R18, R3, R18 ;  /* 0x0000000312127223 */ /* 0x000fc80000000012 */
[----:B------:R-:W-:-:S04]  /*1520*/  FFMA R3, R0, R18, RZ ;  /* 0x0000001200037223 */ /* 0x000fc800000000ff */
[----:B------:R-:W-:-:S04]  /*1530*/  FFMA R23, R19, R3, R0 ;  /* 0x0000000313177223 */ /* 0x000fc80000000000 */
[----:B------:R-:W-:-:S04]  /*1540*/  FFMA R3, R18, R23, R3 ;  /* 0x0000001712037223 */ /* 0x000fc80000000003 */
[----:B------:R-:W-:Y:S01]  /*1550*/  FFMA R24, R19, R3, R0 ;  /* 0x0000000313187223 */ /* 0x000fe20000000000 */
[----:B------:R-:W-:-:S03]  /*1560*/  IADD3 R19, PT, PT, R20, 0x7f, -R11 ;  /* 0x0000007f14137810 */ /* 0x000fc60007ffe80b */
[----:B------:R-:W-:Y:S02]  /*1570*/  FFMA R0, R18, R24, R3 ;  /* 0x0000001812007223 */ /* 0x000fe40000000003 */
[----:B------:R-:W-:-:S03]  /*1580*/  IMAD.IADD R19, R19, 0x1, R12 ;  /* 0x0000000113137824 */ /* 0x000fc600078e020c */
[----:B------:R-:W-:-:S04]  /*1590*/  SHF.R.U32.HI R11, RZ, 0x17, R0 ;  /* 0x00000017ff0b7819 */ /* 0x000fc80000011600 */
[----:B------:R-:W-:-:S04]  /*15a0*/  LOP3.LUT R12, R11, 0xff, RZ, 0xc0, !PT ;  /* 0x000000ff0b0c7812 */ /* 0x000fc800078ec0ff */
[----:B------:R-:W-:-:S04]  /*15b0*/  IADD3 R11, PT, PT, R12, R19, RZ ;  /* 0x000000130c0b7210 */ /* 0x000fc80007ffe0ff */
[----:B------:R-:W-:-:S04]  /*15c0*/  IADD3 R12, PT, PT, R11, -0x1, RZ ;  /* 0xffffffff0b0c7810 */ /* 0x000fc80007ffe0ff */
[----:B------:R-:W-:-:S13]  /*15d0*/  ISETP.GE.U32.AND P0, PT, R12, 0xfe, PT ;  /* 0x000000fe0c00780c */ /* 0x000fda0003f06070 */
[----:B------:R-:W-:Y:S05]  /*15e0*/  @!P0 BRA `(.L_x_65) ;  /* 0x0000000000808947 */ /* 0x000fea0003800000 */
[----:B------:R-:W-:-:S13]  /*15f0*/  ISETP.GT.AND P0, PT, R11, 0xfe, PT ;  /* 0x000000fe0b00780c */ /* 0x000fda0003f04270 */
[----:B------:R-:W-:Y:S05]  /*1600*/  @P0 BRA `(.L_x_66) ;  /* 0x00000000006c0947 */ /* 0x000fea0003800000 */
[----:B------:R-:W-:-:S13]  /*1610*/  ISETP.GE.AND P0, PT, R11, 0x1, PT ;  /* 0x000000010b00780c */ /* 0x000fda0003f06270 */
[----:B------:R-:W-:Y:S05]  /*1620*/  @P0 BRA `(.L_x_67) ;  /* 0x0000000000740947 */ /* 0x000fea0003800000 */
[----:B------:R-:W-:Y:S02]  /*1630*/  ISETP.GE.AND P0, PT, R11, -0x18, PT ;  /* 0xffffffe80b00780c */ /* 0x000fe40003f06270 */
[----:B------:R-:W-:-:S11]  /*1640*/  LOP3.LUT R0, R0, 0x80000000, RZ, 0xc0, !PT ;  /* 0x8000000000007812 */ /* 0x000fd600078ec0ff */
[----:B------:R-:W-:Y:S05]  /*1650*/  @!P0 BRA `(.L_x_67) ;  /* 0x0000000000688947 */ /* 0x000fea0003800000 */
[CCC-:B------:R-:W-:Y:S01]  /*1660*/  FFMA.RZ R19, R18.reuse, R24.reuse, R3.reuse ;  /* 0x0000001812137223 */ /* 0x1c0fe2000000c003 */
[CCC-:B------:R-:W-:Y:S01]  /*1670*/  FFMA.RP R12, R18.reuse, R24.reuse, R3.reuse ;  /* 0x00000018120c7223 */ /* 0x1c0fe20000008003 */
[----:B------:R-:W-:Y:S01]  /*1680*/  FFMA.RM R3, R18, R24, R3 ;  /* 0x0000001812037223 */ /* 0x000fe20000004003 */
[----:B------:R-:W-:Y:S02]  /*1690*/  IADD3 R18, PT, PT, R11, 0x20, RZ ;  /* 0x000000200b127810 */ /* 0x000fe40007ffe0ff */
[----:B------:R-:W-:Y:S02]  /*16a0*/  LOP3.LUT R19, R19, 0x7fffff, RZ, 0xc0, !PT ;  /* 0x007fffff13137812 */ /* 0x000fe400078ec0ff */
[----:B------:R-:W-:Y:S02]  /*16b0*/  ISETP.NE.AND P2, PT, R11, RZ, PT ;  /* 0x000000ff0b00720c */ /* 0x000fe40003f45270 */
[----:B------:R-:W-:Y:S02]  /*16c0*/  LOP3.LUT R19, R19, 0x800000, RZ, 0xfc, !PT ;  /* 0x0080000013137812 */ /* 0x000fe400078efcff */
[----:B------:R-:W-:Y:S01]  /*16d0*/  ISETP.NE.AND P1, PT, R11, RZ, PT ;  /* 0x000000ff0b00720c */ /* 0x000fe20003f25270 */
[----:B------:R-:W-:Y:S01]  /*16e0*/  IMAD.MOV R11, RZ, RZ, -R11 ;  /* 0x000000ffff0b7224 */ /* 0x000fe200078e0a0b */
[----:B------:R-:W-:-:S02]  /*16f0*/  SHF.L.U32 R18, R19, R18, RZ ;  /* 0x0000001213127219 */ /* 0x000fc400000006ff */
[----:B------:R-:W-:Y:S02]  /*1700*/  FSETP.NEU.FTZ.AND P0, PT, R12, R3, PT ;  /* 0x000000030c00720b */ /* 0x000fe40003f1d000 */
[----:B------:R-:W-:Y:S02]  /*1710*/  SEL R12, R11, RZ, P2 ;  /* 0x000000ff0b0c7207 */ /* 0x000fe40001000000 */
[----:B------:R-:W-:Y:S02]  /*1720*/  ISETP.NE.AND P1, PT, R18, RZ, P1 ;  /* 0x000000ff1200720c */ /* 0x000fe40000f25270 */
[----:B------:R-:W-:Y:S02]  /*1730*/  SHF.R.U32.HI R12, RZ, R12, R19 ;  /* 0x0000000cff0c7219 */ /* 0x000fe40000011613 */
[----:B------:R-:W-:Y:S02]  /*1740*/  PLOP3.LUT P0, PT, P0, P1, PT, 0xf8, 0x8f ;  /* 0x00000000008f781c */ /* 0x000fe40000703f70 */
[----:B------:R-:W-:-:S02]  /*1750*/  SHF.R.U32.HI R18, RZ, 0x1, R12 ;  /* 0x00000001ff127819 */ /* 0x000fc4000001160c */
[----:B------:R-:W-:-:S04]  /*1760*/  SEL R3, RZ, 0x1, !P0 ;  /* 0x00000001ff037807 */ /* 0x000fc80004000000 */
[----:B------:R-:W-:-:S04]  /*1770*/  LOP3.LUT R3, R3, 0x1, R18, 0xf8, !PT ;  /* 0x0000000103037812 */ /* 0x000fc800078ef812 */
[----:B------:R-:W-:-:S04]  /*1780*/  LOP3.LUT R3, R3, R12, RZ, 0xc0, !PT ;  /* 0x0000000c03037212 */ /* 0x000fc800078ec0ff */
[----:B------:R-:W-:-:S04]  /*1790*/  IADD3 R3, PT, PT, R18, R3, RZ ;  /* 0x0000000312037210 */ /* 0x000fc80007ffe0ff */
[----:B------:R-:W-:Y:S01]  /*17a0*/  LOP3.LUT R0, R3, R0, RZ, 0xfc, !PT ;  /* 0x0000000003007212 */ /* 0x000fe200078efcff */
[----:B------:R-:W-:Y:S06]  /*17b0*/  BRA `(.L_x_67) ;  /* 0x0000000000107947 */ /* 0x000fec0003800000 */
.L_x_66:
[----:B------:R-:W-:-:S04]  /*17c0*/  LOP3.LUT R0, R0, 0x80000000, RZ, 0xc0, !PT ;  /* 0x8000000000007812 */ /* 0x000fc800078ec0ff */
[----:B------:R-:W-:Y:S01]  /*17d0*/  LOP3.LUT R0, R0, 0x7f800000, RZ, 0xfc, !PT ;  /* 0x7f80000000007812 */ /* 0x000fe200078efcff */
[----:B------:R-:W-:Y:S06]  /*17e0*/  BRA `(.L_x_67) ;  /* 0x0000000000047947 */ /* 0x000fec0003800000 */
.L_x_65:
[----:B------:R-:W-:-:S07]  /*17f0*/  LEA R0, R19, R0, 0x17 ;  /* 0x0000000013007211 */ /* 0x000fce00078eb8ff */
.L_x_67:
[----:B------:R-:W-:Y:S05]  /*1800*/  BSYNC.RECONVERGENT B1 ;  /* 0x0000000000017941 */ /* 0x000fea0003800200 */
.L_x_64:
[----:B------:R-:W-:Y:S05]  /*1810*/  BRA `(.L_x_68) ;  /* 0x0000000000207947 */ /* 0x000fea0003800000 */
.L_x_63:
[----:B------:R-:W-:-:S04]  /*1820*/  LOP3.LUT R0, R3, 0x80000000, R0, 0x48, !PT ;  /* 0x8000000003007812 */ /* 0x000fc800078e4800 */
[----:B------:R-:W-:Y:S01]  /*1830*/  LOP3.LUT R0, R0, 0x7f800000, RZ, 0xfc, !PT ;  /* 0x7f80000000007812 */ /* 0x000fe200078efcff */
[----:B------:R-:W-:Y:S06]  /*1840*/  BRA `(.L_x_68) ;  /* 0x0000000000147947 */ /* 0x000fec0003800000 */
.L_x_62:
[----:B------:R-:W-:Y:S01]  /*1850*/  LOP3.LUT R0, R3, 0x80000000, R0, 0x48, !PT ;  /* 0x8000000003007812 */ /* 0x000fe200078e4800 */
[----:B------:R-:W-:Y:S06]  /*1860*/  BRA `(.L_x_68) ;  /* 0x00000000000c7947 */ /* 0x000fec0003800000 */
.L_x_61:
[----:B------:R-:W0:Y:S01]  /*1870*/  MUFU.RSQ R0, -QNAN ;  /* 0xffc0000000007908 */ /* 0x000e220000001400 */
[----:B------:R-:W-:Y:S05]  /*1880*/  BRA `(.L_x_68) ;  /* 0x0000000000047947 */ /* 0x000fea0003800000 */
.L_x_60:
[----:B------:R-:W-:-:S07]  /*1890*/  FADD.FTZ R0, R0, R3 ;  /* 0x0000000300007221 */ /* 0x000fce0000010000 */
.L_x_68:
[----:B------:R-:W-:Y:S05]  /*18a0*/  BSYNC.RECONVERGENT B0 ;  /* 0x0000000000007941 */ /* 0x000fea0003800200 */
.L_x_58:
[----:B------:R-:W-:-:S04]  /*18b0*/  HFMA2 R11, -RZ, RZ, 0, 0 ;  /* 0x00000000ff0b7431 */ /* 0x000fc800000001ff */
[----:B0-----:R-:W-:Y:S05]  /*18c0*/  RET.REL.NODEC R10 `(_Z19kernel_ComputeForcePv) ;  /* 0xffffffe40acc7950 */ /* 0x001fea0003c3ffff */
.L_x_69:
        /* <DEDUP_REMOVED lines=11> */
.L_x_71:


//--------------------- .nv.shared.reserved.0     --------------------------
	.section	.nv.shared.reserved.0,"aw",@nobits
	.weak		__nv_reservedSMEM_offset_0_alias
	.size		__nv_reservedSMEM_offset_0_alias, 0, 64
	.other		__nv_reservedSMEM_offset_0_alias,@"STO_CUDA_RESERVED_SHARED STV_DEFAULT"
__nv_reservedSMEM_offset_0_alias:
	.zero		0
	.zero		64


//--------------------- .nv.constant0._Z24kernel_TimeIntegration_1Pv --------------------------
	.section	.nv.constant0._Z24kernel_TimeIntegration_1Pv,"a",@progbits
	.sectionflags	@""
	.align	4
.nv.constant0._Z24kernel_TimeIntegration_1Pv:
	.zero		904


//--------------------- .nv.constant0._Z24kernel_TimeIntegration_0Pv --------------------------
	.section	.nv.constant0._Z24kernel_TimeIntegration_0Pv,"a",@progbits
	.sectionflags	@""
	.align	4
.nv.constant0._Z24kernel_TimeIntegration_0Pv:
	.zero		904


//--------------------- .nv.constant0._Z19kernel_ComputeForcePv --------------------------
	.section	.nv.constant0._Z19kernel_ComputeForcePv,"a",@progbits
	.sectionflags	@""
	.align	4
.nv.constant0._Z19kernel_ComputeForcePv:
	.zero		904


//--------------------- SYMBOLS --------------------------

	.type		.nv.reservedSmem.offset0,@object
	.size		.nv.reservedSmem.offset0,0x4
